// auto-generated by cutlass_sweep.gemm — config: {"arch": "sm_100", "cluster_m": 2, "cluster_n": 1, "dtype": "e5m2", "dtype_b": "e5m2", "layout": "nt", "stages": 0, "tile_k": 64, "tile_m": 128, "tile_n": 128}
#include "cutlass/cutlass.h"
#include "cutlass/gemm/collective/collective_builder.hpp"
#include "cutlass/gemm/device/gemm_universal_adapter.h"
#include "cutlass/gemm/kernel/gemm_universal.hpp"
#include "cutlass/epilogue/collective/collective_builder.hpp"

using ElemA = cutlass::float_e5m2_t;
using ElemB = cutlass::float_e5m2_t;
using ElemCD = cutlass::float_e5m2_t;
using Acc  = float;
using TileShape    = cute::Shape<cute::_128, cute::_128, cute::_64>;
using ClusterShape = cute::Shape<cute::_2, cute::_1, cute::_1>;

using CollectiveEpilogue = typename cutlass::epilogue::collective::CollectiveBuilder<
    cutlass::arch::Sm100, cutlass::arch::OpClassTensorOp,
    TileShape, ClusterShape,
    cutlass::epilogue::collective::EpilogueTileAuto,
    Acc, Acc,
    ElemCD, cutlass::layout::RowMajor, 128 / cutlass::sizeof_bits<ElemCD>::value,
    ElemCD, cutlass::layout::RowMajor, 128 / cutlass::sizeof_bits<ElemCD>::value,
    cutlass::epilogue::collective::EpilogueScheduleAuto
  >::CollectiveOp;

using CollectiveMainloop = typename cutlass::gemm::collective::CollectiveBuilder<
    cutlass::arch::Sm100, cutlass::arch::OpClassTensorOp,
    ElemA, cutlass::layout::RowMajor, 128 / cutlass::sizeof_bits<ElemA>::value,
    ElemB, cutlass::layout::ColumnMajor, 128 / cutlass::sizeof_bits<ElemB>::value,
    Acc,
    TileShape, ClusterShape,
    cutlass::gemm::collective::StageCountAutoCarveout<static_cast<int>(sizeof(typename CollectiveEpilogue::SharedStorage))>,
    cutlass::gemm::collective::KernelScheduleAuto
  >::CollectiveOp;

using GemmKernel = cutlass::gemm::kernel::GemmUniversal<
    cute::Shape<int,int,int,int>,
    CollectiveMainloop,
    CollectiveEpilogue
>;
using Gemm = cutlass::gemm::device::GemmUniversalAdapter<GemmKernel>;

// Force the device kernel symbol into the cubin without needing a host main.
auto* _anchor = &cutlass::device_kernel<GemmKernel>;


// ===== COMPILED SASS (sm_100a) =====

	.target	sm_100a

	.elftype	@"ET_EXEC"


//--------------------- .note.nv.tkinfo           --------------------------
	.section	.note.nv.tkinfo,"",@"SHT_NOTE"
	.sectionflags	@"SHF_NOTE_NV_TKINFO"
	.tkinfo
        /*0018*/ 	.word	0x00000002
        /*0030*/ 	.string	""
        /*0030*/ 	.string	"ptxas"
        /*0030*/ 	.string	"Cuda compilation tools, release 13.0, V13.0.88"
        /*0030*/ 	.string	"Build cuda_13.0.r13.0/compiler.36424714_0"
        /*0030*/ 	.string	"-arch sm_100a -m 64 "



//--------------------- .note.nv.cuinfo           --------------------------
	.section	.note.nv.cuinfo,"",@"SHT_NOTE"
	.sectionflags	@"SHF_NOTE_NV_CUINFO"
        /*0018*/ 	.short	0x0002
        /*001a*/ 	.short	0x0064
        /*001c*/ 	.short	0x0082
	.zero		2


//--------------------- .nv.info                  --------------------------
	.section	.nv.info,"",@"SHT_CUDA_INFO"
	.align	4


	//----- nvinfo : EIATTR_REGCOUNT
	.align		4
        /*0000*/ 	.byte	0x04, 0x2f
        /*0002*/ 	.short	(.L_19 - .L_18)
	.align		4
.L_18:
        /*0004*/ 	.word	index@(_ZN7cutlass13device_kernelINS_4gemm6kernel13GemmUniversalIN4cute5tupleIJiiiiEEENS1_10collective13CollectiveMmaINS1_35MainloopSm100TmaUmmaWarpSpecializedILi26ELi2ELi4ENS5_IJNS4_1CILi2EEENSA_ILi1EEESC_EEEEENS5_IJNSA_ILi128EEESF_NSA_ILi64EEEEEENS_12float_e5m2_tENS5_IJlSC_lEEESI_SJ_NS4_8TiledMMAINS4_8MMA_AtomIJNS4_10MMA_TraitsINS4_25SM100_MMA_F8F6F4_2x1SM_SSEJSI_SI_fSF_SF_NS4_17integral_constantINS4_4UMMA5MajorELSQ_0EEESR_NSO_INSP_7ScaleInELSS_0EEEST_EEEEEENS4_6LayoutINS5_IJSC_SC_SC_EEENS5_IJNSA_ILi0EEESY_SY_EEEEENS5_IJNS4_10UnderscoreES11_S11_EEEEENS4_18SM100_TMA_2SM_LOADENS4_14ComposedLayoutINS4_7SwizzleILi2ELi4ELi3EEENS4_18smem_ptr_flag_bitsILi8EEENSW_INS5_IJNSA_ILi8EEESG_EEENS5_IJSG_SC_EEEEEEEvNS4_8identityES14_S1E_vS1F_EENS_8epilogue10collective18CollectiveEpilogueINS1H_23Sm100TmaWarpSpecializedILi2ELi2ELi32ELb0ELb0EEEJNS5_IJSG_SF_SG_EEENS5_IJNSW_ISG_SC_EENSW_INS5_IJNSA_ILi32EEESB_EEENS5_IJSC_SG_EEEEEEEESI_SJ_SI_SJ_NS1H_6fusion15FusionCallbacksIS1L_NS1T_17LinearCombinationISI_fSI_fLNS_15FloatRoundStyleE2EEES1M_S1S_JEEENS4_5SM1004TMEM4LOAD26SM100_TMEM_LOAD_32dp32b32xENS4_13SM90_TMA_LOADENS15_INS16_ILi1ELi4ELi3EEES19_NSW_INS5_IJS1A_S1O_EEENS5_IJS1O_SC_EEEEEEENS4_39AutoVectorizingCopyWithAssumedAlignmentILi128EEENS4_14SM90_TMA_STOREES28_S2A_S2A_EEEvvEEEEvNT_6ParamsE)
        /*0008*/ 	.word	0x00000080


	//----- nvinfo : EIATTR_FRAME_SIZE
	.align		4
.L_19:
        /*000c*/ 	.byte	0x04, 0x11
        /*000e*/ 	.short	(.L_21 - .L_20)
	.align		4
.L_20:
        /*0010*/ 	.word	index@($__internal_2_$__cuda_sm10x_tcgen05_guardrail_trap_unallocated_columns_being_dealloced)
        /*0014*/ 	.word	0x00000000


	//----- nvinfo : EIATTR_FRAME_SIZE
	.align		4
.L_21:
        /*0018*/ 	.byte	0x04, 0x11
        /*001a*/ 	.short	(.L_23 - .L_22)
	.align		4
.L_22:
        /*001c*/ 	.word	index@($__internal_1_$__cuda_sm10x_tcgen05_guardrail_trap_phase_invalid_during_alloc)
        /*0020*/ 	.word	0x00000000


	//----- nvinfo : EIATTR_FRAME_SIZE
	.align		4
.L_23:
        /*0024*/ 	.byte	0x04, 0x11
        /*0026*/ 	.short	(.L_25 - .L_24)
	.align		4
.L_24:
        /*0028*/ 	.word	index@($__internal_0_$__cuda_sm10x_tcgen05_guardrail_trap_col_being_dealloced_not_returned_by_alloc)
        /*002c*/ 	.word	0x00000000


	//----- nvinfo : EIATTR_FRAME_SIZE
	.align		4
.L_25:
        /*0030*/ 	.byte	0x04, 0x11
        /*0032*/ 	.short	(.L_27 - .L_26)
	.align		4
.L_26:
        /*0034*/ 	.word	index@(_ZN7cutlass13device_kernelINS_4gemm6kernel13GemmUniversalIN4cute5tupleIJiiiiEEENS1_10collective13CollectiveMmaINS1_35MainloopSm100TmaUmmaWarpSpecializedILi26ELi2ELi4ENS5_IJNS4_1CILi2EEENSA_ILi1EEESC_EEEEENS5_IJNSA_ILi128EEESF_NSA_ILi64EEEEEENS_12float_e5m2_tENS5_IJlSC_lEEESI_SJ_NS4_8TiledMMAINS4_8MMA_AtomIJNS4_10MMA_TraitsINS4_25SM100_MMA_F8F6F4_2x1SM_SSEJSI_SI_fSF_SF_NS4_17integral_constantINS4_4UMMA5MajorELSQ_0EEESR_NSO_INSP_7ScaleInELSS_0EEEST_EEEEEENS4_6LayoutINS5_IJSC_SC_SC_EEENS5_IJNSA_ILi0EEESY_SY_EEEEENS5_IJNS4_10UnderscoreES11_S11_EEEEENS4_18SM100_TMA_2SM_LOADENS4_14ComposedLayoutINS4_7SwizzleILi2ELi4ELi3EEENS4_18smem_ptr_flag_bitsILi8EEENSW_INS5_IJNSA_ILi8EEESG_EEENS5_IJSG_SC_EEEEEEEvNS4_8identityES14_S1E_vS1F_EENS_8epilogue10collective18CollectiveEpilogueINS1H_23Sm100TmaWarpSpecializedILi2ELi2ELi32ELb0ELb0EEEJNS5_IJSG_SF_SG_EEENS5_IJNSW_ISG_SC_EENSW_INS5_IJNSA_ILi32EEESB_EEENS5_IJSC_SG_EEEEEEEESI_SJ_SI_SJ_NS1H_6fusion15FusionCallbacksIS1L_NS1T_17LinearCombinationISI_fSI_fLNS_15FloatRoundStyleE2EEES1M_S1S_JEEENS4_5SM1004TMEM4LOAD26SM100_TMEM_LOAD_32dp32b32xENS4_13SM90_TMA_LOADENS15_INS16_ILi1ELi4ELi3EEES19_NSW_INS5_IJS1A_S1O_EEENS5_IJS1O_SC_EEEEEEENS4_39AutoVectorizingCopyWithAssumedAlignmentILi128EEENS4_14SM90_TMA_STOREES28_S2A_S2A_EEEvvEEEEvNT_6ParamsE)
        /*0038*/ 	.word	0x00000000


	//----- nvinfo : EIATTR_MIN_STACK_SIZE
	.align		4
.L_27:
        /*003c*/ 	.byte	0x04, 0x12
        /*003e*/ 	.short	(.L_29 - .L_28)
	.align		4
.L_28:
        /*0040*/ 	.word	index@(_ZN7cutlass13device_kernelINS_4gemm6kernel13GemmUniversalIN4cute5tupleIJiiiiEEENS1_10collective13CollectiveMmaINS1_35MainloopSm100TmaUmmaWarpSpecializedILi26ELi2ELi4ENS5_IJNS4_1CILi2EEENSA_ILi1EEESC_EEEEENS5_IJNSA_ILi128EEESF_NSA_ILi64EEEEEENS_12float_e5m2_tENS5_IJlSC_lEEESI_SJ_NS4_8TiledMMAINS4_8MMA_AtomIJNS4_10MMA_TraitsINS4_25SM100_MMA_F8F6F4_2x1SM_SSEJSI_SI_fSF_SF_NS4_17integral_constantINS4_4UMMA5MajorELSQ_0EEESR_NSO_INSP_7ScaleInELSS_0EEEST_EEEEEENS4_6LayoutINS5_IJSC_SC_SC_EEENS5_IJNSA_ILi0EEESY_SY_EEEEENS5_IJNS4_10UnderscoreES11_S11_EEEEENS4_18SM100_TMA_2SM_LOADENS4_14ComposedLayoutINS4_7SwizzleILi2ELi4ELi3EEENS4_18smem_ptr_flag_bitsILi8EEENSW_INS5_IJNSA_ILi8EEESG_EEENS5_IJSG_SC_EEEEEEEvNS4_8identityES14_S1E_vS1F_EENS_8epilogue10collective18CollectiveEpilogueINS1H_23Sm100TmaWarpSpecializedILi2ELi2ELi32ELb0ELb0EEEJNS5_IJSG_SF_SG_EEENS5_IJNSW_ISG_SC_EENSW_INS5_IJNSA_ILi32EEESB_EEENS5_IJSC_SG_EEEEEEEESI_SJ_SI_SJ_NS1H_6fusion15FusionCallbacksIS1L_NS1T_17LinearCombinationISI_fSI_fLNS_15FloatRoundStyleE2EEES1M_S1S_JEEENS4_5SM1004TMEM4LOAD26SM100_TMEM_LOAD_32dp32b32xENS4_13SM90_TMA_LOADENS15_INS16_ILi1ELi4ELi3EEES19_NSW_INS5_IJS1A_S1O_EEENS5_IJS1O_SC_EEEEEEENS4_39AutoVectorizingCopyWithAssumedAlignmentILi128EEENS4_14SM90_TMA_STOREES28_S2A_S2A_EEEvvEEEEvNT_6ParamsE)
        /*0044*/ 	.word	0x00000000
.L_29:


//--------------------- .nv.compat                --------------------------
	.section	.nv.compat,"",@"SHT_CUDA_COMPAT_INFO"
	.align	4
        /*0000*/ 	.byte	0x02, 0x09, 0x01, 0x00, 0x02, 0x02, 0x02, 0x00, 0x02, 0x05, 0x05, 0x00, 0x03, 0x07, 0x01, 0x01
        /*0010*/ 	.byte	0x02, 0x03, 0x01, 0x00, 0x02, 0x06, 0x01, 0x00, 0x04, 0x0b, 0x08, 0x00, 0x09, 0x00, 0x00, 0x00
        /*0020*/ 	.byte	0x00, 0x00, 0x00, 0x00


//--------------------- .nv.info._ZN7cutlass13device_kernelINS_4gemm6kernel13GemmUniversalIN4cute5tupleIJiiiiEEENS1_10collective13CollectiveMmaINS1_35MainloopSm100TmaUmmaWarpSpecializedILi26ELi2ELi4ENS5_IJNS4_1CILi2EEENSA_ILi1EEESC_EEEEENS5_IJNSA_ILi128EEESF_NSA_ILi64EEEEEENS_12float_e5m2_tENS5_IJlSC_lEEESI_SJ_NS4_8TiledMMAINS4_8MMA_AtomIJNS4_10MMA_TraitsINS4_25SM100_MMA_F8F6F4_2x1SM_SSEJSI_SI_fSF_SF_NS4_17integral_constantINS4_4UMMA5MajorELSQ_0EEESR_NSO_INSP_7ScaleInELSS_0EEEST_EEEEEENS4_6LayoutINS5_IJSC_SC_SC_EEENS5_IJNSA_ILi0EEESY_SY_EEEEENS5_IJNS4_10UnderscoreES11_S11_EEEEENS4_18SM100_TMA_2SM_LOADENS4_14ComposedLayoutINS4_7SwizzleILi2ELi4ELi3EEENS4_18smem_ptr_flag_bitsILi8EEENSW_INS5_IJNSA_ILi8EEESG_EEENS5_IJSG_SC_EEEEEEEvNS4_8identityES14_S1E_vS1F_EENS_8epilogue10collective18CollectiveEpilogueINS1H_23Sm100TmaWarpSpecializedILi2ELi2ELi32ELb0ELb0EEEJNS5_IJSG_SF_SG_EEENS5_IJNSW_ISG_SC_EENSW_INS5_IJNSA_ILi32EEESB_EEENS5_IJSC_SG_EEEEEEEESI_SJ_SI_SJ_NS1H_6fusion15FusionCallbacksIS1L_NS1T_17LinearCombinationISI_fSI_fLNS_15FloatRoundStyleE2EEES1M_S1S_JEEENS4_5SM1004TMEM4LOAD26SM100_TMEM_LOAD_32dp32b32xENS4_13SM90_TMA_LOADENS15_INS16_ILi1ELi4ELi3EEES19_NSW_INS5_IJS1A_S1O_EEENS5_IJS1O_SC_EEEEEEENS4_39AutoVectorizingCopyWithAssumedAlignmentILi128EEENS4_14SM90_TMA_STOREES28_S2A_S2A_EEEvvEEEEvNT_6ParamsE --------------------------
	.section	.nv.info._ZN7cutlass13device_kernelINS_4gemm6kernel13GemmUniversalIN4cute5tupleIJiiiiEEENS1_10collective13CollectiveMmaINS1_35MainloopSm100TmaUmmaWarpSpecializedILi26ELi2ELi4ENS5_IJNS4_1CILi2EEENSA_ILi1EEESC_EEEEENS5_IJNSA_ILi128EEESF_NSA_ILi64EEEEEENS_12float_e5m2_tENS5_IJlSC_lEEESI_SJ_NS4_8TiledMMAINS4_8MMA_AtomIJNS4_10MMA_TraitsINS4_25SM100_MMA_F8F6F4_2x1SM_SSEJSI_SI_fSF_SF_NS4_17integral_constantINS4_4UMMA5MajorELSQ_0EEESR_NSO_INSP_7ScaleInELSS_0EEEST_EEEEEENS4_6LayoutINS5_IJSC_SC_SC_EEENS5_IJNSA_ILi0EEESY_SY_EEEEENS5_IJNS4_10UnderscoreES11_S11_EEEEENS4_18SM100_TMA_2SM_LOADENS4_14ComposedLayoutINS4_7SwizzleILi2ELi4ELi3EEENS4_18smem_ptr_flag_bitsILi8EEENSW_INS5_IJNSA_ILi8EEESG_EEENS5_IJSG_SC_EEEEEEEvNS4_8identityES14_S1E_vS1F_EENS_8epilogue10collective18CollectiveEpilogueINS1H_23Sm100TmaWarpSpecializedILi2ELi2ELi32ELb0ELb0EEEJNS5_IJSG_SF_SG_EEENS5_IJNSW_ISG_SC_EENSW_INS5_IJNSA_ILi32EEESB_EEENS5_IJSC_SG_EEEEEEEESI_SJ_SI_SJ_NS1H_6fusion15FusionCallbacksIS1L_NS1T_17LinearCombinationISI_fSI_fLNS_15FloatRoundStyleE2EEES1M_S1S_JEEENS4_5SM1004TMEM4LOAD26SM100_TMEM_LOAD_32dp32b32xENS4_13SM90_TMA_LOADENS15_INS16_ILi1ELi4ELi3EEES19_NSW_INS5_IJS1A_S1O_EEENS5_IJS1O_SC_EEEEEEENS4_39AutoVectorizingCopyWithAssumedAlignmentILi128EEENS4_14SM90_TMA_STOREES28_S2A_S2A_EEEvvEEEEvNT_6ParamsE,"",@"SHT_CUDA_INFO"
	.sectionflags	@""
	.align	4


	//----- nvinfo : EIATTR_CUDA_API_VERSION
	.align		4
        /*0000*/ 	.byte	0x04, 0x37
        /*0002*/ 	.short	(.L_31 - .L_30)
.L_30:
        /*0004*/ 	.word	0x00000082


	//----- nvinfo : EIATTR_KPARAM_INFO
	.align		4
.L_31:
        /*0008*/ 	.byte	0x04, 0x17
        /*000a*/ 	.short	(.L_33 - .L_32)
.L_32:
        /*000c*/ 	.word	0x00000000
        /*0010*/ 	.short	0x0000
        /*0012*/ 	.short	0x0000
        /*0014*/ 	.byte	0x00, 0xf0, 0x01, 0x20


	//----- nvinfo : EIATTR_AT_ENTRY_FRAGMENTS
	.align		4
.L_33:
        /*0018*/ 	.byte	0x04, 0x4f
        /*001a*/ 	.short	(.L_35 - .L_34)


	//   ....[0]....
.L_34:
        /*001c*/ 	.word	0x00000007


	//----- nvinfo : EIATTR_RESERVED_SMEM_USED
	.align		4
.L_35:
        /*0020*/ 	.byte	0x01, 0x41
	.zero		2


	//----- nvinfo : EIATTR_SPARSE_MMA_MASK
	.align		4
        /*0024*/ 	.byte	0x03, 0x50
        /*0026*/ 	.short	0x0000


	//----- nvinfo : EIATTR_TCGEN05_2CTA_USED
	.align		4
        /*0028*/ 	.byte	0x01, 0x52
	.zero		2


	//----- nvinfo : EIATTR_MAXREG_COUNT
	.align		4
        /*002c*/ 	.byte	0x03, 0x1b
        /*002e*/ 	.short	0x00ff


	//----- nvinfo : EIATTR_NUM_BARRIERS
	.align		4
        /*0030*/ 	.byte	0x02, 0x4c
        /*0032*/ 	.byte	0x07
	.zero		1


	//----- nvinfo : EIATTR_EXTERNS
	.align		4
        /*0034*/ 	.byte	0x04, 0x0f
        /*0036*/ 	.short	(.L_37 - .L_36)


	//   ....[0]....
	.align		4
.L_36:
        /*0038*/ 	.word	index@(__assertfail)


	//----- nvinfo : EIATTR_MERCURY_ISA_VERSION
	.align		4
.L_37:
        /*003c*/ 	.byte	0x03, 0x5f
        /*003e*/ 	.short	0x0101


	//----- nvinfo : EIATTR_INT_WARP_WIDE_INSTR_OFFSETS
	.align		4
        /*0040*/ 	.byte	0x04, 0x31
        /*0042*/ 	.short	(.L_39 - .L_38)


	//   ....[0]....
.L_38:
        /*0044*/ 	.word	0x00000fc0


	//   ....[1]....
        /*0048*/ 	.word	0x00001060


	//   ....[2]....
        /*004c*/ 	.word	0x00002390


	//   ....[3]....
        /*0050*/ 	.word	0x00004df0


	//   ....[4]....
        /*0054*/ 	.word	0x00004e10


	//   ....[5]....
        /*0058*/ 	.word	0x00004e40


	//   ....[6]....
        /*005c*/ 	.word	0x00005770


	//   ....[7]....
        /*0060*/ 	.word	0x00005790


	//   ....[8]....
        /*0064*/ 	.word	0x00005890


	//   ....[9]....
        /*0068*/ 	.word	0x00005a20


	//   ....[10]....
        /*006c*/ 	.word	0x00005a30


	//   ....[11]....
        /*0070*/ 	.word	0x00005bc0


	//----- nvinfo : EIATTR_COOP_GROUP_MASK_REGIDS
	.align		4
.L_39:
        /*0074*/ 	.byte	0x04, 0x29
        /*0076*/ 	.short	(.L_41 - .L_40)


	//   ....[0]....
.L_40:
        /*0078*/ 	.word	0xffffffff


	//   ....[1]....
        /*007c*/ 	.word	0xffffffff


	//   ....[2]....
        /*0080*/ 	.word	0xffffffff


	//   ....[3]....
        /*0084*/ 	.word	0xffffffff


	//   ....[4]....
        /*0088*/ 	.word	0xffffffff


	//   ....[5]....
        /*008c*/ 	.word	0xffffffff


	//   ....[6]....
        /*0090*/ 	.word	0xffffffff


	//   ....[7]....
        /*0094*/ 	.word	0xffffffff


	//   ....[8]....
        /*0098*/ 	.word	0xffffffff


	//   ....[9]....
        /*009c*/ 	.word	0xffffffff


	//   ....[10]....
        /*00a0*/ 	.word	0xffffffff


	//   ....[11]....
        /*00a4*/ 	.word	0xffffffff


	//   ....[12]....
        /*00a8*/ 	.word	0xffffffff


	//   ....[13]....
        /*00ac*/ 	.word	0xffffffff


	//----- nvinfo : EIATTR_COOP_GROUP_INSTR_OFFSETS
	.align		4
.L_41:
        /*00b0*/ 	.byte	0x04, 0x28
        /*00b2*/ 	.short	(.L_43 - .L_42)


	//   ....[0]....
.L_42:
        /*00b4*/ 	.word	0x000000c0


	//   ....[1]....
        /*00b8*/ 	.word	0x00000500


	//   ....[2]....
        /*00bc*/ 	.word	0x00000970


	//   ....[3]....
        /*00c0*/ 	.word	0x00000ac0


	//   ....[4]....
        /*00c4*/ 	.word	0x00000bb0


	//   ....[5]....
        /*00c8*/ 	.word	0x00000d10


	//   ....[6]....
        /*00cc*/ 	.word	0x00000ea0


	//   ....[7]....
        /*00d0*/ 	.word	0x000010e0


	//   ....[8]....
        /*00d4*/ 	.word	0x00002270


	//   ....[9]....
        /*00d8*/ 	.word	0x00003cb0


	//   ....[10]....
        /*00dc*/ 	.word	0x00004180


	//   ....[11]....
        /*00e0*/ 	.word	0x000041b0


	//   ....[12]....
        /*00e4*/ 	.word	0x00004cf0


	//   ....[13]....
        /*00e8*/ 	.word	0x00004f00


	//----- nvinfo : EIATTR_VRC_CTA_INIT_COUNT
	.align		4
.L_43:
        /*00ec*/ 	.byte	0x02, 0x4a
        /*00ee*/ 	.byte	0x80
	.zero		1


	//----- nvinfo : EIATTR_SYSCALL_OFFSETS
	.align		4
        /*00f0*/ 	.byte	0x04, 0x46
        /*00f2*/ 	.short	(.L_45 - .L_44)


	//   ....[0]....
.L_44:
        /*00f4*/ 	.word	0x00006610


	//   ....[1]....
        /*00f8*/ 	.word	0x00006750


	//   ....[2]....
        /*00fc*/ 	.word	0x00006f40


	//   ....[3]....
        /*0100*/ 	.word	0x00007d20


	//----- nvinfo : EIATTR_MBARRIER_INSTR_OFFSETS
	.align		4
.L_45:
        /*0104*/ 	.byte	0x04, 0x39
        /*0106*/ 	.short	(.L_47 - .L_46)


	//   ....[0]....
.L_46:
        /*0108*/ 	.word	0x00000610
        /*010c*/ 	.word	0x000000ff
        /*0110*/ 	.word	0x00000000
        /*0114*/ 	.short	0x0100
        /*0116*/ 	.byte	0x08
	.zero		1


	//   ....[1]....
        /*0118*/ 	.word	0x00000620
        /*011c*/ 	.word	0x000000ff
        /*0120*/ 	.word	0x000000d0
        /*0124*/ 	.short	0x0100
        /*0126*/ 	.byte	0x08
	.zero		1


	//   ....[2]....
        /*0128*/ 	.word	0x00000630
        /*012c*/ 	.word	0x000000ff
        /*0130*/ 	.word	0x00000008
        /*0134*/ 	.short	0x0100
        /*0136*/ 	.byte	0x08
	.zero		1


	//   ....[3]....
        /*0138*/ 	.word	0x00000640
        /*013c*/ 	.word	0x000000ff
        /*0140*/ 	.word	0x000000d8
        /*0144*/ 	.short	0x0100
        /*0146*/ 	.byte	0x08
	.zero		1


	//   ....[4]....
        /*0148*/ 	.word	0x00000650
        /*014c*/ 	.word	0x000000ff
        /*0150*/ 	.word	0x00000010
        /*0154*/ 	.short	0x0100
        /*0156*/ 	.byte	0x08
	.zero		1


	//   ....[5]....
        /*0158*/ 	.word	0x00000660
        /*015c*/ 	.word	0x000000ff
        /*0160*/ 	.word	0x000000e0
        /*0164*/ 	.short	0x0100
        /*0166*/ 	.byte	0x08
	.zero		1


	//   ....[6]....
        /*0168*/ 	.word	0x00000670
        /*016c*/ 	.word	0x000000ff
        /*0170*/ 	.word	0x00000018
        /*0174*/ 	.short	0x0100
        /*0176*/ 	.byte	0x08
	.zero		1


	//   ....[7]....
        /*0178*/ 	.word	0x00000680
        /*017c*/ 	.word	0x000000ff
        /*0180*/ 	.word	0x000000e8
        /*0184*/ 	.short	0x0100
        /*0186*/ 	.byte	0x08
	.zero		1


	//   ....[8]....
        /*0188*/ 	.word	0x00000690
        /*018c*/ 	.word	0x000000ff
        /*0190*/ 	.word	0x00000020
        /*0194*/ 	.short	0x0100
        /*0196*/ 	.byte	0x08
	.zero		1


	//   ....[9]....
        /*0198*/ 	.word	0x000006a0
        /*019c*/ 	.word	0x000000ff
        /*01a0*/ 	.word	0x000000f0
        /*01a4*/ 	.short	0x0100
        /*01a6*/ 	.byte	0x08
	.zero		1


	//   ....[10]....
        /*01a8*/ 	.word	0x000006b0
        /*01ac*/ 	.word	0x000000ff
        /*01b0*/ 	.word	0x00000028
        /*01b4*/ 	.short	0x0100
        /*01b6*/ 	.byte	0x08
	.zero		1


	//   ....[11]....
        /*01b8*/ 	.word	0x000006c0
        /*01bc*/ 	.word	0x000000ff
        /*01c0*/ 	.word	0x000000f8
        /*01c4*/ 	.short	0x0100
        /*01c6*/ 	.byte	0x08
	.zero		1


	//   ....[12]....
        /*01c8*/ 	.word	0x000006d0
        /*01cc*/ 	.word	0x000000ff
        /*01d0*/ 	.word	0x00000030
        /*01d4*/ 	.short	0x0100
        /*01d6*/ 	.byte	0x08
	.zero		1


	//   ....[13]....
        /*01d8*/ 	.word	0x000006e0
        /*01dc*/ 	.word	0x000000ff
        /*01e0*/ 	.word	0x00000100
        /*01e4*/ 	.short	0x0100
        /*01e6*/ 	.byte	0x08
	.zero		1


	//   ....[14]....
        /*01e8*/ 	.word	0x000006f0
        /*01ec*/ 	.word	0x000000ff
        /*01f0*/ 	.word	0x00000038
        /*01f4*/ 	.short	0x0100
        /*01f6*/ 	.byte	0x08
	.zero		1


	//   ....[15]....
        /*01f8*/ 	.word	0x00000700
        /*01fc*/ 	.word	0x000000ff
        /*0200*/ 	.word	0x00000108
        /*0204*/ 	.short	0x0100
        /*0206*/ 	.byte	0x08
	.zero		1


	//   ....[16]....
        /*0208*/ 	.word	0x00000710
        /*020c*/ 	.word	0x000000ff
        /*0210*/ 	.word	0x00000040
        /*0214*/ 	.short	0x0100
        /*0216*/ 	.byte	0x08
	.zero		1


	//   ....[17]....
        /*0218*/ 	.word	0x00000720
        /*021c*/ 	.word	0x000000ff
        /*0220*/ 	.word	0x00000110
        /*0224*/ 	.short	0x0100
        /*0226*/ 	.byte	0x08
	.zero		1


	//   ....[18]....
        /*0228*/ 	.word	0x00000730
        /*022c*/ 	.word	0x000000ff
        /*0230*/ 	.word	0x00000048
        /*0234*/ 	.short	0x0100
        /*0236*/ 	.byte	0x08
	.zero		1


	//   ....[19]....
        /*0238*/ 	.word	0x00000740
        /*023c*/ 	.word	0x000000ff
        /*0240*/ 	.word	0x00000118
        /*0244*/ 	.short	0x0100
        /*0246*/ 	.byte	0x08
	.zero		1


	//   ....[20]....
        /*0248*/ 	.word	0x00000750
        /*024c*/ 	.word	0x000000ff
        /*0250*/ 	.word	0x00000050
        /*0254*/ 	.short	0x0100
        /*0256*/ 	.byte	0x08
	.zero		1


	//   ....[21]....
        /*0258*/ 	.word	0x00000760
        /*025c*/ 	.word	0x000000ff
        /*0260*/ 	.word	0x00000120
        /*0264*/ 	.short	0x0100
        /*0266*/ 	.byte	0x08
	.zero		1


	//   ....[22]....
        /*0268*/ 	.word	0x00000770
        /*026c*/ 	.word	0x000000ff
        /*0270*/ 	.word	0x00000058
        /*0274*/ 	.short	0x0100
        /*0276*/ 	.byte	0x08
	.zero		1


	//   ....[23]....
        /*0278*/ 	.word	0x00000780
        /*027c*/ 	.word	0x000000ff
        /*0280*/ 	.word	0x00000128
        /*0284*/ 	.short	0x0100
        /*0286*/ 	.byte	0x08
	.zero		1


	//   ....[24]....
        /*0288*/ 	.word	0x00000790
        /*028c*/ 	.word	0x000000ff
        /*0290*/ 	.word	0x00000060
        /*0294*/ 	.short	0x0100
        /*0296*/ 	.byte	0x08
	.zero		1


	//   ....[25]....
        /*0298*/ 	.word	0x000007a0
        /*029c*/ 	.word	0x000000ff
        /*02a0*/ 	.word	0x00000130
        /*02a4*/ 	.short	0x0100
        /*02a6*/ 	.byte	0x08
	.zero		1


	//   ....[26]....
        /*02a8*/ 	.word	0x000007b0
        /*02ac*/ 	.word	0x000000ff
        /*02b0*/ 	.word	0x00000068
        /*02b4*/ 	.short	0x0100
        /*02b6*/ 	.byte	0x08
	.zero		1


	//   ....[27]....
        /*02b8*/ 	.word	0x000007c0
        /*02bc*/ 	.word	0x000000ff
        /*02c0*/ 	.word	0x00000138
        /*02c4*/ 	.short	0x0100
        /*02c6*/ 	.byte	0x08
	.zero		1


	//   ....[28]....
        /*02c8*/ 	.word	0x000007d0
        /*02cc*/ 	.word	0x000000ff
        /*02d0*/ 	.word	0x00000070
        /*02d4*/ 	.short	0x0100
        /*02d6*/ 	.byte	0x08
	.zero		1


	//   ....[29]....
        /*02d8*/ 	.word	0x000007e0
        /*02dc*/ 	.word	0x000000ff
        /*02e0*/ 	.word	0x00000140
        /*02e4*/ 	.short	0x0100
        /*02e6*/ 	.byte	0x08
	.zero		1


	//   ....[30]....
        /*02e8*/ 	.word	0x000007f0
        /*02ec*/ 	.word	0x000000ff
        /*02f0*/ 	.word	0x00000078
        /*02f4*/ 	.short	0x0100
        /*02f6*/ 	.byte	0x08
	.zero		1


	//   ....[31]....
        /*02f8*/ 	.word	0x00000800
        /*02fc*/ 	.word	0x000000ff
        /*0300*/ 	.word	0x00000148
        /*0304*/ 	.short	0x0100
        /*0306*/ 	.byte	0x08
	.zero		1


	//   ....[32]....
        /*0308*/ 	.word	0x00000810
        /*030c*/ 	.word	0x000000ff
        /*0310*/ 	.word	0x00000080
        /*0314*/ 	.short	0x0100
        /*0316*/ 	.byte	0x08
	.zero		1


	//   ....[33]....
        /*0318*/ 	.word	0x00000820
        /*031c*/ 	.word	0x000000ff
        /*0320*/ 	.word	0x00000150
        /*0324*/ 	.short	0x0100
        /*0326*/ 	.byte	0x08
	.zero		1


	//   ....[34]....
        /*0328*/ 	.word	0x00000830
        /*032c*/ 	.word	0x000000ff
        /*0330*/ 	.word	0x00000088
        /*0334*/ 	.short	0x0100
        /*0336*/ 	.byte	0x08
	.zero		1


	//   ....[35]....
        /*0338*/ 	.word	0x00000840
        /*033c*/ 	.word	0x000000ff
        /*0340*/ 	.word	0x00000158
        /*0344*/ 	.short	0x0100
        /*0346*/ 	.byte	0x08
	.zero		1


	//   ....[36]....
        /*0348*/ 	.word	0x00000850
        /*034c*/ 	.word	0x000000ff
        /*0350*/ 	.word	0x00000090
        /*0354*/ 	.short	0x0100
        /*0356*/ 	.byte	0x08
	.zero		1


	//   ....[37]....
        /*0358*/ 	.word	0x00000860
        /*035c*/ 	.word	0x000000ff
        /*0360*/ 	.word	0x00000160
        /*0364*/ 	.short	0x0100
        /*0366*/ 	.byte	0x08
	.zero		1


	//   ....[38]....
        /*0368*/ 	.word	0x00000870
        /*036c*/ 	.word	0x000000ff
        /*0370*/ 	.word	0x00000098
        /*0374*/ 	.short	0x0100
        /*0376*/ 	.byte	0x08
	.zero		1


	//   ....[39]....
        /*0378*/ 	.word	0x00000880
        /*037c*/ 	.word	0x000000ff
        /*0380*/ 	.word	0x00000168
        /*0384*/ 	.short	0x0100
        /*0386*/ 	.byte	0x08
	.zero		1


	//   ....[40]....
        /*0388*/ 	.word	0x00000890
        /*038c*/ 	.word	0x000000ff
        /*0390*/ 	.word	0x000000a0
        /*0394*/ 	.short	0x0100
        /*0396*/ 	.byte	0x08
	.zero		1


	//   ....[41]....
        /*0398*/ 	.word	0x000008a0
        /*039c*/ 	.word	0x000000ff
        /*03a0*/ 	.word	0x00000170
        /*03a4*/ 	.short	0x0100
        /*03a6*/ 	.byte	0x08
	.zero		1


	//   ....[42]....
        /*03a8*/ 	.word	0x000008b0
        /*03ac*/ 	.word	0x000000ff
        /*03b0*/ 	.word	0x000000a8
        /*03b4*/ 	.short	0x0100
        /*03b6*/ 	.byte	0x08
	.zero		1


	//   ....[43]....
        /*03b8*/ 	.word	0x000008c0
        /*03bc*/ 	.word	0x000000ff
        /*03c0*/ 	.word	0x00000178
        /*03c4*/ 	.short	0x0100
        /*03c6*/ 	.byte	0x08
	.zero		1


	//   ....[44]....
        /*03c8*/ 	.word	0x000008d0
        /*03cc*/ 	.word	0x000000ff
        /*03d0*/ 	.word	0x000000b0
        /*03d4*/ 	.short	0x0100
        /*03d6*/ 	.byte	0x08
	.zero		1


	//   ....[45]....
        /*03d8*/ 	.word	0x000008e0
        /*03dc*/ 	.word	0x000000ff
        /*03e0*/ 	.word	0x00000180
        /*03e4*/ 	.short	0x0100
        /*03e6*/ 	.byte	0x08
	.zero		1


	//   ....[46]....
        /*03e8*/ 	.word	0x000008f0
        /*03ec*/ 	.word	0x000000ff
        /*03f0*/ 	.word	0x000000b8
        /*03f4*/ 	.short	0x0100
        /*03f6*/ 	.byte	0x08
	.zero		1


	//   ....[47]....
        /*03f8*/ 	.word	0x00000900
        /*03fc*/ 	.word	0x000000ff
        /*0400*/ 	.word	0x00000188
        /*0404*/ 	.short	0x0100
        /*0406*/ 	.byte	0x08
	.zero		1


	//   ....[48]....
        /*0408*/ 	.word	0x00000910
        /*040c*/ 	.word	0x000000ff
        /*0410*/ 	.word	0x000000c0
        /*0414*/ 	.short	0x0100
        /*0416*/ 	.byte	0x08
	.zero		1


	//   ....[49]....
        /*0418*/ 	.word	0x00000920
        /*041c*/ 	.word	0x000000ff
        /*0420*/ 	.word	0x00000190
        /*0424*/ 	.short	0x0100
        /*0426*/ 	.byte	0x08
	.zero		1


	//   ....[50]....
        /*0428*/ 	.word	0x00000930
        /*042c*/ 	.word	0x000000ff
        /*0430*/ 	.word	0x000000c8
        /*0434*/ 	.short	0x0100
        /*0436*/ 	.byte	0x08
	.zero		1


	//   ....[51]....
        /*0438*/ 	.word	0x00000940
        /*043c*/ 	.word	0x000000ff
        /*0440*/ 	.word	0x00000198
        /*0444*/ 	.short	0x0100
        /*0446*/ 	.byte	0x08
	.zero		1


	//   ....[52]....
        /*0448*/ 	.word	0x00000a70
        /*044c*/ 	.word	0x000000ff
        /*0450*/ 	.word	0x000001a0
        /*0454*/ 	.short	0x0100
        /*0456*/ 	.byte	0x09
	.zero		1


	//   ....[53]....
        /*0458*/ 	.word	0x00000a80
        /*045c*/ 	.word	0x000000ff
        /*0460*/ 	.word	0x000001b0
        /*0464*/ 	.short	0x0100
        /*0466*/ 	.byte	0x09
	.zero		1


	//   ....[54]....
        /*0468*/ 	.word	0x00000a90
        /*046c*/ 	.word	0x000000ff
        /*0470*/ 	.word	0x000001a8
        /*0474*/ 	.short	0x0100
        /*0476*/ 	.byte	0x09
	.zero		1


	//   ....[55]....
        /*0478*/ 	.word	0x00000aa0
        /*047c*/ 	.word	0x000000ff
        /*0480*/ 	.word	0x000001b8
        /*0484*/ 	.short	0x0100
        /*0486*/ 	.byte	0x09
	.zero		1


	//   ....[56]....
        /*0488*/ 	.word	0x00000b80
        /*048c*/ 	.word	0x000000ff
        /*0490*/ 	.word	0x000001c0
        /*0494*/ 	.short	0x0100
        /*0496*/ 	.byte	0x08
	.zero		1


	//   ....[57]....
        /*0498*/ 	.word	0x00000b90
        /*049c*/ 	.word	0x000000ff
        /*04a0*/ 	.word	0x000001c8
        /*04a4*/ 	.short	0x0100
        /*04a6*/ 	.byte	0x08
	.zero		1


	//   ....[58]....
        /*04a8*/ 	.word	0x00000cc0
        /*04ac*/ 	.word	0x000000ff
        /*04b0*/ 	.word	0x000001d0
        /*04b4*/ 	.short	0x0100
        /*04b6*/ 	.byte	0x08
	.zero		1


	//   ....[59]....
        /*04b8*/ 	.word	0x00000cd0
        /*04bc*/ 	.word	0x000000ff
        /*04c0*/ 	.word	0x000001e0
        /*04c4*/ 	.short	0x0100
        /*04c6*/ 	.byte	0x08
	.zero		1


	//   ....[60]....
        /*04c8*/ 	.word	0x00000ce0
        /*04cc*/ 	.word	0x000000ff
        /*04d0*/ 	.word	0x000001d8
        /*04d4*/ 	.short	0x0100
        /*04d6*/ 	.byte	0x08
	.zero		1


	//   ....[61]....
        /*04d8*/ 	.word	0x00000cf0
        /*04dc*/ 	.word	0x000000ff
        /*04e0*/ 	.word	0x000001e8
        /*04e4*/ 	.short	0x0100
        /*04e6*/ 	.byte	0x08
	.zero		1


	//   ....[62]....
        /*04e8*/ 	.word	0x00000e10
        /*04ec*/ 	.word	0x000000ff
        /*04f0*/ 	.word	0x000001f0
        /*04f4*/ 	.short	0x0100
        /*04f6*/ 	.byte	0x09
	.zero		1


	//   ....[63]....
        /*04f8*/ 	.word	0x00000e20
        /*04fc*/ 	.word	0x000000ff
        /*0500*/ 	.word	0x00000210
        /*0504*/ 	.short	0x0100
        /*0506*/ 	.byte	0x09
	.zero		1


	//   ....[64]....
        /*0508*/ 	.word	0x00000e30
        /*050c*/ 	.word	0x000000ff
        /*0510*/ 	.word	0x000001f8
        /*0514*/ 	.short	0x0100
        /*0516*/ 	.byte	0x09
	.zero		1


	//   ....[65]....
        /*0518*/ 	.word	0x00000e40
        /*051c*/ 	.word	0x000000ff
        /*0520*/ 	.word	0x00000218
        /*0524*/ 	.short	0x0100
        /*0526*/ 	.byte	0x09
	.zero		1


	//   ....[66]....
        /*0528*/ 	.word	0x00000e50
        /*052c*/ 	.word	0x000000ff
        /*0530*/ 	.word	0x00000200
        /*0534*/ 	.short	0x0100
        /*0536*/ 	.byte	0x09
	.zero		1


	//   ....[67]....
        /*0538*/ 	.word	0x00000e60
        /*053c*/ 	.word	0x000000ff
        /*0540*/ 	.word	0x00000220
        /*0544*/ 	.short	0x0100
        /*0546*/ 	.byte	0x09
	.zero		1


	//   ....[68]....
        /*0548*/ 	.word	0x00000e70
        /*054c*/ 	.word	0x000000ff
        /*0550*/ 	.word	0x00000208
        /*0554*/ 	.short	0x0100
        /*0556*/ 	.byte	0x09
	.zero		1


	//   ....[69]....
        /*0558*/ 	.word	0x00000e80
        /*055c*/ 	.word	0x000000ff
        /*0560*/ 	.word	0x00000228
        /*0564*/ 	.short	0x0100
        /*0566*/ 	.byte	0x09
	.zero		1


	//   ....[70]....
        /*0568*/ 	.word	0x00000f70
        /*056c*/ 	.word	0x000000ff
        /*0570*/ 	.word	0x00000230
        /*0574*/ 	.short	0x0100
        /*0576*/ 	.byte	0x08
	.zero		1


	//   ....[71]....
        /*0578*/ 	.word	0x00000f80
        /*057c*/ 	.word	0x000000ff
        /*0580*/ 	.word	0x00000240
        /*0584*/ 	.short	0x0100
        /*0586*/ 	.byte	0x08
	.zero		1


	//   ....[72]....
        /*0588*/ 	.word	0x00000f90
        /*058c*/ 	.word	0x000000ff
        /*0590*/ 	.word	0x00000238
        /*0594*/ 	.short	0x0100
        /*0596*/ 	.byte	0x08
	.zero		1


	//   ....[73]....
        /*0598*/ 	.word	0x00000fa0
        /*059c*/ 	.word	0x000000ff
        /*05a0*/ 	.word	0x00000248
        /*05a4*/ 	.short	0x0100
        /*05a6*/ 	.byte	0x08
	.zero		1


	//   ....[74]....
        /*05a8*/ 	.word	0x00001090
        /*05ac*/ 	.word	0x000000ff
        /*05b0*/ 	.word	0x00000250
        /*05b4*/ 	.short	0x0100
        /*05b6*/ 	.byte	0x07
	.zero		1


	//   ....[75]....
        /*05b8*/ 	.word	0x00001aa0
        /*05bc*/ 	.word	0x00000003
        /*05c0*/ 	.word	0x00000240
        /*05c4*/ 	.short	0x010a
        /*05c6*/ 	.byte	0xff
	.zero		1


	//   ....[76]....
        /*05c8*/ 	.word	0x00001ad0
        /*05cc*/ 	.word	0x00000003
        /*05d0*/ 	.word	0x00000230
        /*05d4*/ 	.short	0x0101
        /*05d6*/ 	.byte	0xff
	.zero		1


	//   ....[77]....
        /*05d8*/ 	.word	0x00001bd0
        /*05dc*/ 	.word	0x000000ff
        /*05e0*/ 	.word	0x000000d0
        /*05e4*/ 	.short	0x010a
        /*05e6*/ 	.byte	0x08
	.zero		1


	//   ....[78]....
        /*05e8*/ 	.word	0x00001c90
        /*05ec*/ 	.word	0x000000ff
        /*05f0*/ 	.word	0x000000d0
        /*05f4*/ 	.short	0x010a
        /*05f6*/ 	.byte	0x21
	.zero		1


	//   ....[79]....
        /*05f8*/ 	.word	0x00001e50
        /*05fc*/ 	.word	0x000000ff
        /*0600*/ 	.word	0x000000d0
        /*0604*/ 	.short	0x010a
        /*0606*/ 	.byte	0x08
	.zero		1


	//   ....[80]....
        /*0608*/ 	.word	0x00001f30
        /*060c*/ 	.word	0x000000ff
        /*0610*/ 	.word	0x000001c8
        /*0614*/ 	.short	0x0101
        /*0616*/ 	.byte	0x06
	.zero		1


	//   ....[81]....
        /*0618*/ 	.word	0x00001f50
        /*061c*/ 	.word	0x000000ff
        /*0620*/ 	.word	0x000000d0
        /*0624*/ 	.short	0x010a
        /*0626*/ 	.byte	0x08
	.zero		1


	//   ....[82]....
        /*0628*/ 	.word	0x00001fd0
        /*062c*/ 	.word	0x000000ff
        /*0630*/ 	.word	0x000000d0
        /*0634*/ 	.short	0x010a
        /*0636*/ 	.byte	0x11
	.zero		1


	//   ....[83]....
        /*0638*/ 	.word	0x00002160
        /*063c*/ 	.word	0x000000ff
        /*0640*/ 	.word	0x000000d0
        /*0644*/ 	.short	0x010a
        /*0646*/ 	.byte	0x08
	.zero		1


	//   ....[84]....
        /*0648*/ 	.word	0x000022a0
        /*064c*/ 	.word	0x00000002
        /*0650*/ 	.word	0x000001d0
        /*0654*/ 	.short	0x010a
        /*0656*/ 	.byte	0xff
	.zero		1


	//   ....[85]....
        /*0658*/ 	.word	0x00002360
        /*065c*/ 	.word	0x00000002
        /*0660*/ 	.word	0x00000000
        /*0664*/ 	.short	0x0101
        /*0666*/ 	.byte	0xff
	.zero		1


	//   ....[86]....
        /*0668*/ 	.word	0x000028c0
        /*066c*/ 	.word	0x000000ff
        /*0670*/ 	.word	0x00000000
        /*0674*/ 	.short	0x010a
        /*0676*/ 	.byte	0x04
	.zero		1


	//   ....[87]....
        /*0678*/ 	.word	0x00002950
        /*067c*/ 	.word	0x000000ff
        /*0680*/ 	.word	0x00000000
        /*0684*/ 	.short	0x010a
        /*0686*/ 	.byte	0x04
	.zero		1


	//   ....[88]....
        /*0688*/ 	.word	0x000029e0
        /*068c*/ 	.word	0x000000ff
        /*0690*/ 	.word	0x00000000
        /*0694*/ 	.short	0x010a
        /*0696*/ 	.byte	0x04
	.zero		1


	//   ....[89]....
        /*0698*/ 	.word	0x00002a70
        /*069c*/ 	.word	0x000000ff
        /*06a0*/ 	.word	0x00000000
        /*06a4*/ 	.short	0x010a
        /*06a6*/ 	.byte	0x04
	.zero		1


	//   ....[90]....
        /*06a8*/ 	.word	0x00002b00
        /*06ac*/ 	.word	0x000000ff
        /*06b0*/ 	.word	0x00000000
        /*06b4*/ 	.short	0x010a
        /*06b6*/ 	.byte	0x04
	.zero		1


	//   ....[91]....
        /*06b8*/ 	.word	0x00002b90
        /*06bc*/ 	.word	0x000000ff
        /*06c0*/ 	.word	0x00000000
        /*06c4*/ 	.short	0x010a
        /*06c6*/ 	.byte	0x04
	.zero		1


	//   ....[92]....
        /*06c8*/ 	.word	0x00002c20
        /*06cc*/ 	.word	0x000000ff
        /*06d0*/ 	.word	0x00000000
        /*06d4*/ 	.short	0x010a
        /*06d6*/ 	.byte	0x04
	.zero		1


	//   ....[93]....
        /*06d8*/ 	.word	0x00002cb0
        /*06dc*/ 	.word	0x000000ff
        /*06e0*/ 	.word	0x00000000
        /*06e4*/ 	.short	0x010a
        /*06e6*/ 	.byte	0x04
	.zero		1


	//   ....[94]....
        /*06e8*/ 	.word	0x00002d40
        /*06ec*/ 	.word	0x000000ff
        /*06f0*/ 	.word	0x00000000
        /*06f4*/ 	.short	0x010a
        /*06f6*/ 	.byte	0x04
	.zero		1


	//   ....[95]....
        /*06f8*/ 	.word	0x00002dd0
        /*06fc*/ 	.word	0x000000ff
        /*0700*/ 	.word	0x00000000
        /*0704*/ 	.short	0x010a
        /*0706*/ 	.byte	0x04
	.zero		1


	//   ....[96]....
        /*0708*/ 	.word	0x00002e60
        /*070c*/ 	.word	0x000000ff
        /*0710*/ 	.word	0x00000000
        /*0714*/ 	.short	0x010a
        /*0716*/ 	.byte	0x04
	.zero		1


	//   ....[97]....
        /*0718*/ 	.word	0x00002ef0
        /*071c*/ 	.word	0x000000ff
        /*0720*/ 	.word	0x00000000
        /*0724*/ 	.short	0x010a
        /*0726*/ 	.byte	0x04
	.zero		1


	//   ....[98]....
        /*0728*/ 	.word	0x00002f80
        /*072c*/ 	.word	0x000000ff
        /*0730*/ 	.word	0x00000000
        /*0734*/ 	.short	0x010a
        /*0736*/ 	.byte	0x04
	.zero		1


	//   ....[99]....
        /*0738*/ 	.word	0x00003010
        /*073c*/ 	.word	0x000000ff
        /*0740*/ 	.word	0x00000000
        /*0744*/ 	.short	0x010a
        /*0746*/ 	.byte	0x04
	.zero		1


	//   ....[100]....
        /*0748*/ 	.word	0x000030a0
        /*074c*/ 	.word	0x000000ff
        /*0750*/ 	.word	0x00000000
        /*0754*/ 	.short	0x010a
        /*0756*/ 	.byte	0x04
	.zero		1


	//   ....[101]....
        /*0758*/ 	.word	0x00003130
        /*075c*/ 	.word	0x000000ff
        /*0760*/ 	.word	0x00000000
        /*0764*/ 	.short	0x010a
        /*0766*/ 	.byte	0x04
	.zero		1


	//   ....[102]....
        /*0768*/ 	.word	0x000031c0
        /*076c*/ 	.word	0x000000ff
        /*0770*/ 	.word	0x00000000
        /*0774*/ 	.short	0x010a
        /*0776*/ 	.byte	0x04
	.zero		1


	//   ....[103]....
        /*0778*/ 	.word	0x00003250
        /*077c*/ 	.word	0x000000ff
        /*0780*/ 	.word	0x00000000
        /*0784*/ 	.short	0x010a
        /*0786*/ 	.byte	0x04
	.zero		1


	//   ....[104]....
        /*0788*/ 	.word	0x000032e0
        /*078c*/ 	.word	0x000000ff
        /*0790*/ 	.word	0x00000000
        /*0794*/ 	.short	0x010a
        /*0796*/ 	.byte	0x04
	.zero		1


	//   ....[105]....
        /*0798*/ 	.word	0x00003370
        /*079c*/ 	.word	0x000000ff
        /*07a0*/ 	.word	0x00000000
        /*07a4*/ 	.short	0x010a
        /*07a6*/ 	.byte	0x04
	.zero		1


	//   ....[106]....
        /*07a8*/ 	.word	0x00003400
        /*07ac*/ 	.word	0x000000ff
        /*07b0*/ 	.word	0x00000000
        /*07b4*/ 	.short	0x010a
        /*07b6*/ 	.byte	0x04
	.zero		1


	//   ....[107]....
        /*07b8*/ 	.word	0x00003490
        /*07bc*/ 	.word	0x000000ff
        /*07c0*/ 	.word	0x00000000
        /*07c4*/ 	.short	0x010a
        /*07c6*/ 	.byte	0x04
	.zero		1


	//   ....[108]....
        /*07c8*/ 	.word	0x00003520
        /*07cc*/ 	.word	0x000000ff
        /*07d0*/ 	.word	0x00000000
        /*07d4*/ 	.short	0x010a
        /*07d6*/ 	.byte	0x04
	.zero		1


	//   ....[109]....
        /*07d8*/ 	.word	0x000035b0
        /*07dc*/ 	.word	0x000000ff
        /*07e0*/ 	.word	0x00000000
        /*07e4*/ 	.short	0x010a
        /*07e6*/ 	.byte	0x04
	.zero		1


	//   ....[110]....
        /*07e8*/ 	.word	0x00003640
        /*07ec*/ 	.word	0x000000ff
        /*07f0*/ 	.word	0x00000000
        /*07f4*/ 	.short	0x010a
        /*07f6*/ 	.byte	0x04
	.zero		1


	//   ....[111]....
        /*07f8*/ 	.word	0x000036e0
        /*07fc*/ 	.word	0x00000000
        /*0800*/ 	.word	0x00000000
        /*0804*/ 	.short	0x010a
        /*0806*/ 	.byte	0xff
	.zero		1


	//   ....[112]....
        /*0808*/ 	.word	0x00003810
        /*080c*/ 	.word	0x00000000
        /*0810*/ 	.word	0x00000230
        /*0814*/ 	.short	0x010a
        /*0816*/ 	.byte	0xff
	.zero		1


	//   ....[113]....
        /*0818*/ 	.word	0x00003880
        /*081c*/ 	.word	0x00000004
        /*0820*/ 	.word	0x00000000
        /*0824*/ 	.short	0x0101
        /*0826*/ 	.byte	0xff
	.zero		1


	//   ....[114]....
        /*0828*/ 	.word	0x000038a0
        /*082c*/ 	.word	0x000000ff
        /*0830*/ 	.word	0x000001e0
        /*0834*/ 	.short	0x010a
        /*0836*/ 	.byte	0x05
	.zero		1


	//   ....[115]....
        /*0838*/ 	.word	0x000039c0
        /*083c*/ 	.word	0x00000000
        /*0840*/ 	.word	0x000001d0
        /*0844*/ 	.short	0x010a
        /*0846*/ 	.byte	0xff
	.zero		1


	//   ....[116]....
        /*0848*/ 	.word	0x00003ac0
        /*084c*/ 	.word	0x00000000
        /*0850*/ 	.word	0x00000000
        /*0854*/ 	.short	0x0101
        /*0856*/ 	.byte	0xff
	.zero		1


	//   ....[117]....
        /*0858*/ 	.word	0x00003b50
        /*085c*/ 	.word	0x000000ff
        /*0860*/ 	.word	0x000001e0
        /*0864*/ 	.short	0x0106
        /*0866*/ 	.byte	0x05
	.zero		1


	//   ....[118]....
        /*0868*/ 	.word	0x00003b70
        /*086c*/ 	.word	0x000000ff
        /*0870*/ 	.word	0x000001e0
        /*0874*/ 	.short	0x010a
        /*0876*/ 	.byte	0x05
	.zero		1


	//   ....[119]....
        /*0878*/ 	.word	0x00003c00
        /*087c*/ 	.word	0x000000ff
        /*0880*/ 	.word	0x000001e0
        /*0884*/ 	.short	0x0106
        /*0886*/ 	.byte	0x04
	.zero		1


	//   ....[120]....
        /*0888*/ 	.word	0x00003c40
        /*088c*/ 	.word	0x00000000
        /*0890*/ 	.word	0x000001e0
        /*0894*/ 	.short	0x010a
        /*0896*/ 	.byte	0xff
	.zero		1


	//   ....[121]....
        /*0898*/ 	.word	0x00003e80
        /*089c*/ 	.word	0x000000ff
        /*08a0*/ 	.word	0x00000008
        /*08a4*/ 	.short	0x010a
        /*08a6*/ 	.byte	0x06
	.zero		1


	//   ....[122]....
        /*08a8*/ 	.word	0x00003ea0
        /*08ac*/ 	.word	0x000000ff
        /*08b0*/ 	.word	0x00000008
        /*08b4*/ 	.short	0x010a
        /*08b6*/ 	.byte	0x06
	.zero		1


	//   ....[123]....
        /*08b8*/ 	.word	0x00004030
        /*08bc*/ 	.word	0x000000ff
        /*08c0*/ 	.word	0x00000008
        /*08c4*/ 	.short	0x010a
        /*08c6*/ 	.byte	0x06
	.zero		1


	//   ....[124]....
        /*08c8*/ 	.word	0x00004050
        /*08cc*/ 	.word	0x000000ff
        /*08d0*/ 	.word	0x00000008
        /*08d4*/ 	.short	0x010a
        /*08d6*/ 	.byte	0x06
	.zero		1


	//   ....[125]....
        /*08d8*/ 	.word	0x00004110
        /*08dc*/ 	.word	0x000000ff
        /*08e0*/ 	.word	0x00000000
        /*08e4*/ 	.short	0x0101
        /*08e6*/ 	.byte	0x07
	.zero		1


	//   ....[126]....
        /*08e8*/ 	.word	0x00004410
        /*08ec*/ 	.word	0x00000000
        /*08f0*/ 	.word	0x000001d0
        /*08f4*/ 	.short	0x010a
        /*08f6*/ 	.byte	0xff
	.zero		1


	//   ....[127]....
        /*08f8*/ 	.word	0x000044d0
        /*08fc*/ 	.word	0x00000000
        /*0900*/ 	.word	0x00000000
        /*0904*/ 	.short	0x0101
        /*0906*/ 	.byte	0xff
	.zero		1


	//   ....[128]....
        /*0908*/ 	.word	0x00004590
        /*090c*/ 	.word	0x000000ff
        /*0910*/ 	.word	0x00000000
        /*0914*/ 	.short	0x010a
        /*0916*/ 	.byte	0x06
	.zero		1


	//   ....[129]....
        /*0918*/ 	.word	0x000045a0
        /*091c*/ 	.word	0x000000ff
        /*0920*/ 	.word	0x00000210
        /*0924*/ 	.short	0x010a
        /*0926*/ 	.byte	0x0a
	.zero		1


	//   ....[130]....
        /*0928*/ 	.word	0x00004650
        /*092c*/ 	.word	0x000000ff
        /*0930*/ 	.word	0x00000000
        /*0934*/ 	.short	0x010a
        /*0936*/ 	.byte	0x09
	.zero		1


	//   ....[131]....
        /*0938*/ 	.word	0x00004790
        /*093c*/ 	.word	0x000000ff
        /*0940*/ 	.word	0x00000000
        /*0944*/ 	.short	0x010a
        /*0946*/ 	.byte	0x06
	.zero		1


	//   ....[132]....
        /*0948*/ 	.word	0x000049e0
        /*094c*/ 	.word	0x000000ff
        /*0950*/ 	.word	0x00000000
        /*0954*/ 	.short	0x010a
        /*0956*/ 	.byte	0x07
	.zero		1


	//   ....[133]....
        /*0958*/ 	.word	0x00004a70
        /*095c*/ 	.word	0x000000ff
        /*0960*/ 	.word	0x00000000
        /*0964*/ 	.short	0x010a
        /*0966*/ 	.byte	0x07
	.zero		1


	//   ....[134]....
        /*0968*/ 	.word	0x00004b00
        /*096c*/ 	.word	0x000000ff
        /*0970*/ 	.word	0x00000000
        /*0974*/ 	.short	0x010a
        /*0976*/ 	.byte	0x07
	.zero		1


	//   ....[135]....
        /*0978*/ 	.word	0x00004ba0
        /*097c*/ 	.word	0x00000000
        /*0980*/ 	.word	0x00000000
        /*0984*/ 	.short	0x010a
        /*0986*/ 	.byte	0xff
	.zero		1


	//   ....[136]....
        /*0988*/ 	.word	0x00004be0
        /*098c*/ 	.word	0x00000000
        /*0990*/ 	.word	0x00000000
        /*0994*/ 	.short	0x010a
        /*0996*/ 	.byte	0xff
	.zero		1


	//   ....[137]....
        /*0998*/ 	.word	0x00004c50
        /*099c*/ 	.word	0x000000ff
        /*09a0*/ 	.word	0x00000000
        /*09a4*/ 	.short	0x0101
        /*09a6*/ 	.byte	0x05
	.zero		1


	//   ....[138]....
        /*09a8*/ 	.word	0x00004c90
        /*09ac*/ 	.word	0x000000ff
        /*09b0*/ 	.word	0x00000250
        /*09b4*/ 	.short	0x010a
        /*09b6*/ 	.byte	0x08
	.zero		1


	//   ....[139]....
        /*09b8*/ 	.word	0x00004ce0
        /*09bc*/ 	.word	0x000000ff
        /*09c0*/ 	.word	0x00000000
        /*09c4*/ 	.short	0x0101
        /*09c6*/ 	.byte	0x05
	.zero		1


	//   ....[140]....
        /*09c8*/ 	.word	0x00005110
        /*09cc*/ 	.word	0x00000000
        /*09d0*/ 	.word	0x000001d0
        /*09d4*/ 	.short	0x010a
        /*09d6*/ 	.byte	0xff
	.zero		1


	//   ....[141]....
        /*09d8*/ 	.word	0x000051d0
        /*09dc*/ 	.word	0x00000000
        /*09e0*/ 	.word	0x00000000
        /*09e4*/ 	.short	0x0101
        /*09e6*/ 	.byte	0xff
	.zero		1


	//   ....[142]....
        /*09e8*/ 	.word	0x000054f0
        /*09ec*/ 	.word	0x000000ff
        /*09f0*/ 	.word	0x000001c8
        /*09f4*/ 	.short	0x010a
        /*09f6*/ 	.byte	0x07
	.zero		1


	//   ....[143]....
        /*09f8*/ 	.word	0x000056e0
        /*09fc*/ 	.word	0x000000ff
        /*0a00*/ 	.word	0x000001b0
        /*0a04*/ 	.short	0x010a
        /*0a06*/ 	.byte	0x07
	.zero		1


	//   ....[144]....
        /*0a08*/ 	.word	0x00005940
        /*0a0c*/ 	.word	0x000000ff
        /*0a10*/ 	.word	0x000001a0
        /*0a14*/ 	.short	0x010b
        /*0a16*/ 	.byte	0x07
	.zero		1


	//   ....[145]....
        /*0a18*/ 	.word	0x000059b0
        /*0a1c*/ 	.word	0x000000ff
        /*0a20*/ 	.word	0x00000000
        /*0a24*/ 	.short	0x0101
        /*0a26*/ 	.byte	0x0e
	.zero		1


	//   ....[146]....
        /*0a28*/ 	.word	0x000059f0
        /*0a2c*/ 	.word	0x000000ff
        /*0a30*/ 	.word	0x000001b8
        /*0a34*/ 	.short	0x010a
        /*0a36*/ 	.byte	0x07
	.zero		1


	//   ....[147]....
        /*0a38*/ 	.word	0x00005c20
        /*0a3c*/ 	.word	0x000000ff
        /*0a40*/ 	.word	0x000001a8
        /*0a44*/ 	.short	0x010b
        /*0a46*/ 	.byte	0x07
	.zero		1


	//   ....[148]....
        /*0a48*/ 	.word	0x00005c40
        /*0a4c*/ 	.word	0x000000ff
        /*0a50*/ 	.word	0x00000000
        /*0a54*/ 	.short	0x0101
        /*0a56*/ 	.byte	0x0d
	.zero		1


	//   ....[149]....
        /*0a58*/ 	.word	0x00005c70
        /*0a5c*/ 	.word	0x000000ff
        /*0a60*/ 	.word	0x000001b0
        /*0a64*/ 	.short	0x010a
        /*0a66*/ 	.byte	0x07
	.zero		1


	//   ....[150]....
        /*0a68*/ 	.word	0x00005cb0
        /*0a6c*/ 	.word	0x00000000
        /*0a70*/ 	.word	0x000001b8
        /*0a74*/ 	.short	0x010a
        /*0a76*/ 	.byte	0xff
	.zero		1


	//   ....[151]....
        /*0a78*/ 	.word	0x00005fe0
        /*0a7c*/ 	.word	0x00000000
        /*0a80*/ 	.word	0x000001d0
        /*0a84*/ 	.short	0x010a
        /*0a86*/ 	.byte	0xff
	.zero		1


	//   ....[152]....
        /*0a88*/ 	.word	0x000060f0
        /*0a8c*/ 	.word	0x00000000
        /*0a90*/ 	.word	0x00000000
        /*0a94*/ 	.short	0x0101
        /*0a96*/ 	.byte	0xff
	.zero		1


	//   ....[153]....
        /*0a98*/ 	.word	0x00006b00
        /*0a9c*/ 	.word	0x00000003
        /*0aa0*/ 	.word	0x000001a0
        /*0aa4*/ 	.short	0x010a
        /*0aa6*/ 	.byte	0xff
	.zero		1


	//   ....[154]....
        /*0aa8*/ 	.word	0x00006b50
        /*0aac*/ 	.word	0x0000006f
        /*0ab0*/ 	.word	0x000001f0
        /*0ab4*/ 	.short	0x010a
        /*0ab6*/ 	.byte	0xff
	.zero		1


	//   ....[155]....
        /*0ab8*/ 	.word	0x00006c80
        /*0abc*/ 	.word	0x00000003
        /*0ac0*/ 	.word	0x000001a0
        /*0ac4*/ 	.short	0x010a
        /*0ac6*/ 	.byte	0xff
	.zero		1


	//   ....[156]....
        /*0ac8*/ 	.word	0x00006dc0
        /*0acc*/ 	.word	0x00000000
        /*0ad0*/ 	.word	0x00000000
        /*0ad4*/ 	.short	0x0101
        /*0ad6*/ 	.byte	0xff
	.zero		1


	//   ....[157]....
        /*0ad8*/ 	.word	0x00006e20
        /*0adc*/ 	.word	0x0000006f
        /*0ae0*/ 	.word	0x000001f0
        /*0ae4*/ 	.short	0x010a
        /*0ae6*/ 	.byte	0xff
	.zero		1


	//   ....[158]....
        /*0ae8*/ 	.word	0x000079c0
        /*0aec*/ 	.word	0x0000007d
        /*0af0*/ 	.word	0x000001a0
        /*0af4*/ 	.short	0x010a
        /*0af6*/ 	.byte	0xff
	.zero		1


	//   ....[159]....
        /*0af8*/ 	.word	0x00007a80
        /*0afc*/ 	.word	0x0000007d
        /*0b00*/ 	.word	0x000001a0
        /*0b04*/ 	.short	0x010a
        /*0b06*/ 	.byte	0xff
	.zero		1


	//   ....[160]....
        /*0b08*/ 	.word	0x00007bc0
        /*0b0c*/ 	.word	0x00000002
        /*0b10*/ 	.word	0x00000000
        /*0b14*/ 	.short	0x0101
        /*0b16*/ 	.byte	0xff
	.zero		1


	//   ....[161]....
        /*0b18*/ 	.word	0x00007ea0
        /*0b1c*/ 	.word	0x0000006f
        /*0b20*/ 	.word	0x00000000
        /*0b24*/ 	.short	0x0101
        /*0b26*/ 	.byte	0xff
	.zero		1


	//   ....[162]....
        /*0b28*/ 	.word	0x00008850
        /*0b2c*/ 	.word	0x00000003
        /*0b30*/ 	.word	0x00000240
        /*0b34*/ 	.short	0x010a
        /*0b36*/ 	.byte	0xff
	.zero		1


	//   ....[163]....
        /*0b38*/ 	.word	0x000088b0
        /*0b3c*/ 	.word	0x00000002
        /*0b40*/ 	.word	0x000000d0
        /*0b44*/ 	.short	0x010a
        /*0b46*/ 	.byte	0xff
	.zero		1


	//   ....[164]....
        /*0b48*/ 	.word	0x00008910
        /*0b4c*/ 	.word	0x00000002
        /*0b50*/ 	.word	0x000000d0
        /*0b54*/ 	.short	0x010a
        /*0b56*/ 	.byte	0xff
	.zero		1


	//   ....[165]....
        /*0b58*/ 	.word	0x00008960
        /*0b5c*/ 	.word	0x00000002
        /*0b60*/ 	.word	0x000001d0
        /*0b64*/ 	.short	0x010a
        /*0b66*/ 	.byte	0xff
	.zero		1


	//   ....[166]....
        /*0b68*/ 	.word	0x000089c0
        /*0b6c*/ 	.word	0x00000000
        /*0b70*/ 	.word	0x00000000
        /*0b74*/ 	.short	0x010a
        /*0b76*/ 	.byte	0xff
	.zero		1


	//   ....[167]....
        /*0b78*/ 	.word	0x00008a20
        /*0b7c*/ 	.word	0x00000000
        /*0b80*/ 	.word	0x00000000
        /*0b84*/ 	.short	0x010a
        /*0b86*/ 	.byte	0xff
	.zero		1


	//   ....[168]....
        /*0b88*/ 	.word	0x00008a80
        /*0b8c*/ 	.word	0x00000000
        /*0b90*/ 	.word	0x00000000
        /*0b94*/ 	.short	0x010a
        /*0b96*/ 	.byte	0xff
	.zero		1


	//   ....[169]....
        /*0b98*/ 	.word	0x00008ae0
        /*0b9c*/ 	.word	0x00000000
        /*0ba0*/ 	.word	0x00000000
        /*0ba4*/ 	.short	0x010a
        /*0ba6*/ 	.byte	0xff
	.zero		1


	//   ....[170]....
        /*0ba8*/ 	.word	0x00008b40
        /*0bac*/ 	.word	0x00000000
        /*0bb0*/ 	.word	0x00000000
        /*0bb4*/ 	.short	0x010a
        /*0bb6*/ 	.byte	0xff
	.zero		1


	//   ....[171]....
        /*0bb8*/ 	.word	0x00008ba0
        /*0bbc*/ 	.word	0x00000000
        /*0bc0*/ 	.word	0x00000000
        /*0bc4*/ 	.short	0x010a
        /*0bc6*/ 	.byte	0xff
	.zero		1


	//   ....[172]....
        /*0bc8*/ 	.word	0x00008c00
        /*0bcc*/ 	.word	0x00000000
        /*0bd0*/ 	.word	0x00000000
        /*0bd4*/ 	.short	0x010a
        /*0bd6*/ 	.byte	0xff
	.zero		1


	//   ....[173]....
        /*0bd8*/ 	.word	0x00008c60
        /*0bdc*/ 	.word	0x00000000
        /*0be0*/ 	.word	0x00000000
        /*0be4*/ 	.short	0x010a
        /*0be6*/ 	.byte	0xff
	.zero		1


	//   ....[174]....
        /*0be8*/ 	.word	0x00008cc0
        /*0bec*/ 	.word	0x00000000
        /*0bf0*/ 	.word	0x00000000
        /*0bf4*/ 	.short	0x010a
        /*0bf6*/ 	.byte	0xff
	.zero		1


	//   ....[175]....
        /*0bf8*/ 	.word	0x00008d20
        /*0bfc*/ 	.word	0x00000000
        /*0c00*/ 	.word	0x00000000
        /*0c04*/ 	.short	0x010a
        /*0c06*/ 	.byte	0xff
	.zero		1


	//   ....[176]....
        /*0c08*/ 	.word	0x00008d80
        /*0c0c*/ 	.word	0x00000000
        /*0c10*/ 	.word	0x00000000
        /*0c14*/ 	.short	0x010a
        /*0c16*/ 	.byte	0xff
	.zero		1


	//   ....[177]....
        /*0c18*/ 	.word	0x00008de0
        /*0c1c*/ 	.word	0x00000000
        /*0c20*/ 	.word	0x00000000
        /*0c24*/ 	.short	0x010a
        /*0c26*/ 	.byte	0xff
	.zero		1


	//   ....[178]....
        /*0c28*/ 	.word	0x00008e40
        /*0c2c*/ 	.word	0x00000000
        /*0c30*/ 	.word	0x00000000
        /*0c34*/ 	.short	0x010a
        /*0c36*/ 	.byte	0xff
	.zero		1


	//   ....[179]....
        /*0c38*/ 	.word	0x00008ea0
        /*0c3c*/ 	.word	0x00000000
        /*0c40*/ 	.word	0x00000000
        /*0c44*/ 	.short	0x010a
        /*0c46*/ 	.byte	0xff
	.zero		1


	//   ....[180]....
        /*0c48*/ 	.word	0x00008f00
        /*0c4c*/ 	.word	0x00000000
        /*0c50*/ 	.word	0x00000000
        /*0c54*/ 	.short	0x010a
        /*0c56*/ 	.byte	0xff
	.zero		1


	//   ....[181]....
        /*0c58*/ 	.word	0x00008f60
        /*0c5c*/ 	.word	0x00000000
        /*0c60*/ 	.word	0x00000000
        /*0c64*/ 	.short	0x010a
        /*0c66*/ 	.byte	0xff
	.zero		1


	//   ....[182]....
        /*0c68*/ 	.word	0x00008fc0
        /*0c6c*/ 	.word	0x00000000
        /*0c70*/ 	.word	0x00000000
        /*0c74*/ 	.short	0x010a
        /*0c76*/ 	.byte	0xff
	.zero		1


	//   ....[183]....
        /*0c78*/ 	.word	0x00009020
        /*0c7c*/ 	.word	0x00000000
        /*0c80*/ 	.word	0x00000000
        /*0c84*/ 	.short	0x010a
        /*0c86*/ 	.byte	0xff
	.zero		1


	//   ....[184]....
        /*0c88*/ 	.word	0x00009080
        /*0c8c*/ 	.word	0x00000000
        /*0c90*/ 	.word	0x00000000
        /*0c94*/ 	.short	0x010a
        /*0c96*/ 	.byte	0xff
	.zero		1


	//   ....[185]....
        /*0c98*/ 	.word	0x000090e0
        /*0c9c*/ 	.word	0x00000000
        /*0ca0*/ 	.word	0x00000000
        /*0ca4*/ 	.short	0x010a
        /*0ca6*/ 	.byte	0xff
	.zero		1


	//   ....[186]....
        /*0ca8*/ 	.word	0x00009140
        /*0cac*/ 	.word	0x00000000
        /*0cb0*/ 	.word	0x00000000
        /*0cb4*/ 	.short	0x010a
        /*0cb6*/ 	.byte	0xff
	.zero		1


	//   ....[187]....
        /*0cb8*/ 	.word	0x000091a0
        /*0cbc*/ 	.word	0x00000000
        /*0cc0*/ 	.word	0x00000000
        /*0cc4*/ 	.short	0x010a
        /*0cc6*/ 	.byte	0xff
	.zero		1


	//   ....[188]....
        /*0cc8*/ 	.word	0x00009200
        /*0ccc*/ 	.word	0x00000000
        /*0cd0*/ 	.word	0x00000000
        /*0cd4*/ 	.short	0x010a
        /*0cd6*/ 	.byte	0xff
	.zero		1


	//   ....[189]....
        /*0cd8*/ 	.word	0x00009260
        /*0cdc*/ 	.word	0x00000000
        /*0ce0*/ 	.word	0x00000000
        /*0ce4*/ 	.short	0x010a
        /*0ce6*/ 	.byte	0xff
	.zero		1


	//   ....[190]....
        /*0ce8*/ 	.word	0x000092c0
        /*0cec*/ 	.word	0x00000000
        /*0cf0*/ 	.word	0x00000000
        /*0cf4*/ 	.short	0x010a
        /*0cf6*/ 	.byte	0xff
	.zero		1


	//   ....[191]....
        /*0cf8*/ 	.word	0x00009310
        /*0cfc*/ 	.word	0x00000000
        /*0d00*/ 	.word	0x00000230
        /*0d04*/ 	.short	0x010a
        /*0d06*/ 	.byte	0xff
	.zero		1


	//   ....[192]....
        /*0d08*/ 	.word	0x00009370
        /*0d0c*/ 	.word	0x00000000
        /*0d10*/ 	.word	0x000001e0
        /*0d14*/ 	.short	0x010a
        /*0d16*/ 	.byte	0xff
	.zero		1


	//   ....[193]....
        /*0d18*/ 	.word	0x000093c0
        /*0d1c*/ 	.word	0x00000000
        /*0d20*/ 	.word	0x000001d0
        /*0d24*/ 	.short	0x010a
        /*0d26*/ 	.byte	0xff
	.zero		1


	//   ....[194]....
        /*0d28*/ 	.word	0x00009420
        /*0d2c*/ 	.word	0x00000000
        /*0d30*/ 	.word	0x000001e0
        /*0d34*/ 	.short	0x010a
        /*0d36*/ 	.byte	0xff
	.zero		1


	//   ....[195]....
        /*0d38*/ 	.word	0x00009480
        /*0d3c*/ 	.word	0x00000004
        /*0d40*/ 	.word	0x00000008
        /*0d44*/ 	.short	0x010a
        /*0d46*/ 	.byte	0xff
	.zero		1


	//   ....[196]....
        /*0d48*/ 	.word	0x00009560
        /*0d4c*/ 	.word	0x00000002
        /*0d50*/ 	.word	0x00000008
        /*0d54*/ 	.short	0x010a
        /*0d56*/ 	.byte	0xff
	.zero		1


	//   ....[197]....
        /*0d58*/ 	.word	0x000095b0
        /*0d5c*/ 	.word	0x00000000
        /*0d60*/ 	.word	0x000001d0
        /*0d64*/ 	.short	0x010a
        /*0d66*/ 	.byte	0xff
	.zero		1


	//   ....[198]....
        /*0d68*/ 	.word	0x00009610
        /*0d6c*/ 	.word	0x00000000
        /*0d70*/ 	.word	0x00000210
        /*0d74*/ 	.short	0x010a
        /*0d76*/ 	.byte	0xff
	.zero		1


	//   ....[199]....
        /*0d78*/ 	.word	0x00009670
        /*0d7c*/ 	.word	0x00000000
        /*0d80*/ 	.word	0x00000000
        /*0d84*/ 	.short	0x010a
        /*0d86*/ 	.byte	0xff
	.zero		1


	//   ....[200]....
        /*0d88*/ 	.word	0x000096d0
        /*0d8c*/ 	.word	0x00000000
        /*0d90*/ 	.word	0x00000000
        /*0d94*/ 	.short	0x010a
        /*0d96*/ 	.byte	0xff
	.zero		1


	//   ....[201]....
        /*0d98*/ 	.word	0x00009730
        /*0d9c*/ 	.word	0x00000000
        /*0da0*/ 	.word	0x00000000
        /*0da4*/ 	.short	0x010a
        /*0da6*/ 	.byte	0xff
	.zero		1


	//   ....[202]....
        /*0da8*/ 	.word	0x00009790
        /*0dac*/ 	.word	0x00000000
        /*0db0*/ 	.word	0x00000000
        /*0db4*/ 	.short	0x010a
        /*0db6*/ 	.byte	0xff
	.zero		1


	//   ....[203]....
        /*0db8*/ 	.word	0x000097f0
        /*0dbc*/ 	.word	0x00000000
        /*0dc0*/ 	.word	0x00000250
        /*0dc4*/ 	.short	0x010a
        /*0dc6*/ 	.byte	0xff
	.zero		1


	//   ....[204]....
        /*0dc8*/ 	.word	0x00009840
        /*0dcc*/ 	.word	0x00000000
        /*0dd0*/ 	.word	0x000001d0
        /*0dd4*/ 	.short	0x010a
        /*0dd6*/ 	.byte	0xff
	.zero		1


	//   ....[205]....
        /*0dd8*/ 	.word	0x000098a0
        /*0ddc*/ 	.word	0x00000000
        /*0de0*/ 	.word	0x000001c8
        /*0de4*/ 	.short	0x010a
        /*0de6*/ 	.byte	0xff
	.zero		1


	//   ....[206]....
        /*0de8*/ 	.word	0x00009900
        /*0dec*/ 	.word	0x00000003
        /*0df0*/ 	.word	0x000001b0
        /*0df4*/ 	.short	0x010a
        /*0df6*/ 	.byte	0xff
	.zero		1


	//   ....[207]....
        /*0df8*/ 	.word	0x00009960
        /*0dfc*/ 	.word	0x00000003
        /*0e00*/ 	.word	0x000001b8
        /*0e04*/ 	.short	0x010a
        /*0e06*/ 	.byte	0xff
	.zero		1


	//   ....[208]....
        /*0e08*/ 	.word	0x000099c0
        /*0e0c*/ 	.word	0x00000000
        /*0e10*/ 	.word	0x000001b0
        /*0e14*/ 	.short	0x010a
        /*0e16*/ 	.byte	0xff
	.zero		1


	//   ....[209]....
        /*0e18*/ 	.word	0x00009a10
        /*0e1c*/ 	.word	0x00000000
        /*0e20*/ 	.word	0x000001d0
        /*0e24*/ 	.short	0x010a
        /*0e26*/ 	.byte	0xff
	.zero		1


	//   ....[210]....
        /*0e28*/ 	.word	0x00009a60
        /*0e2c*/ 	.word	0x00000003
        /*0e30*/ 	.word	0x000001a0
        /*0e34*/ 	.short	0x010a
        /*0e36*/ 	.byte	0xff
	.zero		1


	//   ....[211]....
        /*0e38*/ 	.word	0x00009ab0
        /*0e3c*/ 	.word	0x0000006f
        /*0e40*/ 	.word	0x000001f0
        /*0e44*/ 	.short	0x010a
        /*0e46*/ 	.byte	0xff
	.zero		1


	//   ....[212]....
        /*0e48*/ 	.word	0x00009b00
        /*0e4c*/ 	.word	0x0000007d
        /*0e50*/ 	.word	0x000001a0
        /*0e54*/ 	.short	0x010a
        /*0e56*/ 	.byte	0xff
	.zero		1


	//----- nvinfo : EIATTR_NUM_MBARRIERS
	.align		4
.L_47:
        /*0e58*/ 	.byte	0x03, 0x38
        /*0e5a*/ 	.short	0x004b


	//----- nvinfo : EIATTR_EXIT_INSTR_OFFSETS
	.align		4
        /*0e5c*/ 	.byte	0x04, 0x1c
        /*0e5e*/ 	.short	(.L_49 - .L_48)


	//   ....[0]....
.L_48:
        /*0e60*/ 	.word	0x00003710


	//   ....[1]....
        /*0e64*/ 	.word	0x00003c10


	//   ....[2]....
        /*0e68*/ 	.word	0x00003c70


	//   ....[3]....
        /*0e6c*/ 	.word	0x00004f10


	//   ....[4]....
        /*0e70*/ 	.word	0x00005ce0


	//   ....[5]....
        /*0e74*/ 	.word	0x00005d20


	//   ....[6]....
        /*0e78*/ 	.word	0x00008840


	//----- nvinfo : EIATTR_MAX_THREADS
	.align		4
.L_49:
        /*0e7c*/ 	.byte	0x04, 0x05
        /*0e7e*/ 	.short	(.L_51 - .L_50)
.L_50:
        /*0e80*/ 	.word	0x00000100
        /*0e84*/ 	.word	0x00000001
        /*0e88*/ 	.word	0x00000001


	//----- nvinfo : EIATTR_CRS_STACK_SIZE
	.align		4
.L_51:
        /*0e8c*/ 	.byte	0x04, 0x1e
        /*0e8e*/ 	.short	(.L_53 - .L_52)
.L_52:
        /*0e90*/ 	.word	0x00000000


	//----- nvinfo : EIATTR_CBANK_PARAM_SIZE
	.align		4
.L_53:
        /*0e94*/ 	.byte	0x03, 0x19
        /*0e96*/ 	.short	0x0800


	//----- nvinfo : EIATTR_PARAM_CBANK
	.align		4
        /*0e98*/ 	.byte	0x04, 0x0a
        /*0e9a*/ 	.short	(.L_55 - .L_54)
	.align		4
.L_54:
        /*0e9c*/ 	.word	index@(.nv.constant0._ZN7cutlass13device_kernelINS_4gemm6kernel13GemmUniversalIN4cute5tupleIJiiiiEEENS1_10collective13CollectiveMmaINS1_35MainloopSm100TmaUmmaWarpSpecializedILi26ELi2ELi4ENS5_IJNS4_1CILi2EEENSA_ILi1EEESC_EEEEENS5_IJNSA_ILi128EEESF_NSA_ILi64EEEEEENS_12float_e5m2_tENS5_IJlSC_lEEESI_SJ_NS4_8TiledMMAINS4_8MMA_AtomIJNS4_10MMA_TraitsINS4_25SM100_MMA_F8F6F4_2x1SM_SSEJSI_SI_fSF_SF_NS4_17integral_constantINS4_4UMMA5MajorELSQ_0EEESR_NSO_INSP_7ScaleInELSS_0EEEST_EEEEEENS4_6LayoutINS5_IJSC_SC_SC_EEENS5_IJNSA_ILi0EEESY_SY_EEEEENS5_IJNS4_10UnderscoreES11_S11_EEEEENS4_18SM100_TMA_2SM_LOADENS4_14ComposedLayoutINS4_7SwizzleILi2ELi4ELi3EEENS4_18smem_ptr_flag_bitsILi8EEENSW_INS5_IJNSA_ILi8EEESG_EEENS5_IJSG_SC_EEEEEEEvNS4_8identityES14_S1E_vS1F_EENS_8epilogue10collective18CollectiveEpilogueINS1H_23Sm100TmaWarpSpecializedILi2ELi2ELi32ELb0ELb0EEEJNS5_IJSG_SF_SG_EEENS5_IJNSW_ISG_SC_EENSW_INS5_IJNSA_ILi32EEESB_EEENS5_IJSC_SG_EEEEEEEESI_SJ_SI_SJ_NS1H_6fusion15FusionCallbacksIS1L_NS1T_17LinearCombinationISI_fSI_fLNS_15FloatRoundStyleE2EEES1M_S1S_JEEENS4_5SM1004TMEM4LOAD26SM100_TMEM_LOAD_32dp32b32xENS4_13SM90_TMA_LOADENS15_INS16_ILi1ELi4ELi3EEES19_NSW_INS5_IJS1A_S1O_EEENS5_IJS1O_SC_EEEEEEENS4_39AutoVectorizingCopyWithAssumedAlignmentILi128EEENS4_14SM90_TMA_STOREES28_S2A_S2A_EEEvvEEEEvNT_6ParamsE)
        /*0ea0*/ 	.short	0x0380
        /*0ea2*/ 	.short	0x0800


	//----- nvinfo : EIATTR_SW_WAR
	.align		4
.L_55:
        /*0ea4*/ 	.byte	0x04, 0x36
        /*0ea6*/ 	.short	(.L_57 - .L_56)
.L_56:
        /*0ea8*/ 	.word	0x00000008
.L_57:


//--------------------- .nv.callgraph             --------------------------
	.section	.nv.callgraph,"",@"SHT_CUDA_CALLGRAPH"
	.align	4
	.sectionentsize	8
	.align		4
        /*0000*/ 	.word	0x00000000
	.align		4
        /*0004*/ 	.word	0xffffffff
	.align		4
        /*0008*/ 	.word	index@(_ZN7cutlass13device_kernelINS_4gemm6kernel13GemmUniversalIN4cute5tupleIJiiiiEEENS1_10collective13CollectiveMmaINS1_35MainloopSm100TmaUmmaWarpSpecializedILi26ELi2ELi4ENS5_IJNS4_1CILi2EEENSA_ILi1EEESC_EEEEENS5_IJNSA_ILi128EEESF_NSA_ILi64EEEEEENS_12float_e5m2_tENS5_IJlSC_lEEESI_SJ_NS4_8TiledMMAINS4_8MMA_AtomIJNS4_10MMA_TraitsINS4_25SM100_MMA_F8F6F4_2x1SM_SSEJSI_SI_fSF_SF_NS4_17integral_constantINS4_4UMMA5MajorELSQ_0EEESR_NSO_INSP_7ScaleInELSS_0EEEST_EEEEEENS4_6LayoutINS5_IJSC_SC_SC_EEENS5_IJNSA_ILi0EEESY_SY_EEEEENS5_IJNS4_10UnderscoreES11_S11_EEEEENS4_18SM100_TMA_2SM_LOADENS4_14ComposedLayoutINS4_7SwizzleILi2ELi4ELi3EEENS4_18smem_ptr_flag_bitsILi8EEENSW_INS5_IJNSA_ILi8EEESG_EEENS5_IJSG_SC_EEEEEEEvNS4_8identityES14_S1E_vS1F_EENS_8epilogue10collective18CollectiveEpilogueINS1H_23Sm100TmaWarpSpecializedILi2ELi2ELi32ELb0ELb0EEEJNS5_IJSG_SF_SG_EEENS5_IJNSW_ISG_SC_EENSW_INS5_IJNSA_ILi32EEESB_EEENS5_IJSC_SG_EEEEEEEESI_SJ_SI_SJ_NS1H_6fusion15FusionCallbacksIS1L_NS1T_17LinearCombinationISI_fSI_fLNS_15FloatRoundStyleE2EEES1M_S1S_JEEENS4_5SM1004TMEM4LOAD26SM100_TMEM_LOAD_32dp32b32xENS4_13SM90_TMA_LOADENS15_INS16_ILi1ELi4ELi3EEES19_NSW_INS5_IJS1A_S1O_EEENS5_IJS1O_SC_EEEEEEENS4_39AutoVectorizingCopyWithAssumedAlignmentILi128EEENS4_14SM90_TMA_STOREES28_S2A_S2A_EEEvvEEEEvNT_6ParamsE)
	.align		4
        /*000c*/ 	.word	index@(__assertfail)
	.align		4
        /*0010*/ 	.word	0x00000000
	.align		4
        /*0014*/ 	.word	0xfffffffe
	.align		4
        /*0018*/ 	.word	0x00000000
	.align		4
        /*001c*/ 	.word	0xfffffffd
	.align		4
        /*0020*/ 	.word	0x00000000
	.align		4
        /*0024*/ 	.word	0xfffffffc


//--------------------- .nv.constant4             --------------------------
	.section	.nv.constant4,"a",@progbits
	.align	8
	.align		8
.nv.constant4:
        /*0000*/ 	.dword	__assertfail
	.align		8
        /*0008*/ 	.dword	__unnamed_1
	.align		8
        /*0010*/ 	.dword	__unnamed_2
	.align		8
        /*0018*/ 	.dword	_ZN40_INTERNAL_811f4020_4_k_cu_e1a9455a_364264cuda3std3__45__cpo5beginE
	.align		8
        /*0020*/ 	.dword	_ZN40_INTERNAL_811f4020_4_k_cu_e1a9455a_364264cuda3std3__45__cpo3endE
	.align		8
        /*0028*/ 	.dword	_ZN40_INTERNAL_811f4020_4_k_cu_e1a9455a_364264cuda3std3__45__cpo6cbeginE
	.align		8
        /*0030*/ 	.dword	_ZN40_INTERNAL_811f4020_4_k_cu_e1a9455a_364264cuda3std3__45__cpo4cendE
	.align		8
        /*0038*/ 	.dword	_ZN40_INTERNAL_811f4020_4_k_cu_e1a9455a_364264cuda3std3__442_GLOBAL__N__811f4020_4_k_cu_e1a9455a_364266ignoreE
	.align		8
        /*0040*/ 	.dword	_ZN40_INTERNAL_811f4020_4_k_cu_e1a9455a_364264cuda3std3__419piecewise_constructE
	.align		8
        /*0048*/ 	.dword	_ZN40_INTERNAL_811f4020_4_k_cu_e1a9455a_364264cuda3std3__48in_placeE
	.align		8
        /*0050*/ 	.dword	_ZN40_INTERNAL_811f4020_4_k_cu_e1a9455a_364264cuda3std6ranges3__45__cpo4swapE
	.align		8
        /*0058*/ 	.dword	_ZN40_INTERNAL_811f4020_4_k_cu_e1a9455a_364264cuda3std6ranges3__45__cpo9iter_moveE
	.align		8
        /*0060*/ 	.dword	_ZN40_INTERNAL_811f4020_4_k_cu_e1a9455a_364264cute7productE
	.align		8
        /*0068*/ 	.dword	_ZN40_INTERNAL_811f4020_4_k_cu_e1a9455a_364264cute1_E
	.align		8
        /*0070*/ 	.dword	$str$25
	.align		8
        /*0078*/ 	.dword	$str$26
	.align		8
        /*0080*/ 	.dword	$str$27
	.align		8
        /*0088*/ 	.dword	$str$28


//--------------------- .text._ZN7cutlass13device_kernelINS_4gemm6kernel13GemmUniversalIN4cute5tupleIJiiiiEEENS1_10collective13CollectiveMmaINS1_35MainloopSm100TmaUmmaWarpSpecializedILi26ELi2ELi4ENS5_IJNS4_1CILi2EEENSA_ILi1EEESC_EEEEENS5_IJNSA_ILi128EEESF_NSA_ILi64EEEEEENS_12float_e5m2_tENS5_IJlSC_lEEESI_SJ_NS4_8TiledMMAINS4_8MMA_AtomIJNS4_10MMA_TraitsINS4_25SM100_MMA_F8F6F4_2x1SM_SSEJSI_SI_fSF_SF_NS4_17integral_constantINS4_4UMMA5MajorELSQ_0EEESR_NSO_INSP_7ScaleInELSS_0EEEST_EEEEEENS4_6LayoutINS5_IJSC_SC_SC_EEENS5_IJNSA_ILi0EEESY_SY_EEEEENS5_IJNS4_10UnderscoreES11_S11_EEEEENS4_18SM100_TMA_2SM_LOADENS4_14ComposedLayoutINS4_7SwizzleILi2ELi4ELi3EEENS4_18smem_ptr_flag_bitsILi8EEENSW_INS5_IJNSA_ILi8EEESG_EEENS5_IJSG_SC_EEEEEEEvNS4_8identityES14_S1E_vS1F_EENS_8epilogue10collective18CollectiveEpilogueINS1H_23Sm100TmaWarpSpecializedILi2ELi2ELi32ELb0ELb0EEEJNS5_IJSG_SF_SG_EEENS5_IJNSW_ISG_SC_EENSW_INS5_IJNSA_ILi32EEESB_EEENS5_IJSC_SG_EEEEEEEESI_SJ_SI_SJ_NS1H_6fusion15FusionCallbacksIS1L_NS1T_17LinearCombinationISI_fSI_fLNS_15FloatRoundStyleE2EEES1M_S1S_JEEENS4_5SM1004TMEM4LOAD26SM100_TMEM_LOAD_32dp32b32xENS4_13SM90_TMA_LOADENS15_INS16_ILi1ELi4ELi3EEES19_NSW_INS5_IJS1A_S1O_EEENS5_IJS1O_SC_EEEEEEENS4_39AutoVectorizingCopyWithAssumedAlignmentILi128EEENS4_14SM90_TMA_STOREES28_S2A_S2A_EEEvvEEEEvNT_6ParamsE --------------------------
	.section	.text._ZN7cutlass13device_kernelINS_4gemm6kernel13GemmUniversalIN4cute5tupleIJiiiiEEENS1_10collective13CollectiveMmaINS1_35MainloopSm100TmaUmmaWarpSpecializedILi26ELi2ELi4ENS5_IJNS4_1CILi2EEENSA_ILi1EEESC_EEEEENS5_IJNSA_ILi128EEESF_NSA_ILi64EEEEEENS_12float_e5m2_tENS5_IJlSC_lEEESI_SJ_NS4_8TiledMMAINS4_8MMA_AtomIJNS4_10MMA_TraitsINS4_25SM100_MMA_F8F6F4_2x1SM_SSEJSI_SI_fSF_SF_NS4_17integral_constantINS4_4UMMA5MajorELSQ_0EEESR_NSO_INSP_7ScaleInELSS_0EEEST_EEEEEENS4_6LayoutINS5_IJSC_SC_SC_EEENS5_IJNSA_ILi0EEESY_SY_EEEEENS5_IJNS4_10UnderscoreES11_S11_EEEEENS4_18SM100_TMA_2SM_LOADENS4_14ComposedLayoutINS4_7SwizzleILi2ELi4ELi3EEENS4_18smem_ptr_flag_bitsILi8EEENSW_INS5_IJNSA_ILi8EEESG_EEENS5_IJSG_SC_EEEEEEEvNS4_8identityES14_S1E_vS1F_EENS_8epilogue10collective18CollectiveEpilogueINS1H_23Sm100TmaWarpSpecializedILi2ELi2ELi32ELb0ELb0EEEJNS5_IJSG_SF_SG_EEENS5_IJNSW_ISG_SC_EENSW_INS5_IJNSA_ILi32EEESB_EEENS5_IJSC_SG_EEEEEEEESI_SJ_SI_SJ_NS1H_6fusion15FusionCallbacksIS1L_NS1T_17LinearCombinationISI_fSI_fLNS_15FloatRoundStyleE2EEES1M_S1S_JEEENS4_5SM1004TMEM4LOAD26SM100_TMEM_LOAD_32dp32b32xENS4_13SM90_TMA_LOADENS15_INS16_ILi1ELi4ELi3EEES19_NSW_INS5_IJS1A_S1O_EEENS5_IJS1O_SC_EEEEEEENS4_39AutoVectorizingCopyWithAssumedAlignmentILi128EEENS4_14SM90_TMA_STOREES28_S2A_S2A_EEEvvEEEEvNT_6ParamsE,"ax",@progbits
	.align	128
.text._ZN7cutlass13device_kernelINS_4gemm6kernel13GemmUniversalIN4cute5tupleIJiiiiEEENS1_10collective13CollectiveMmaINS1_35MainloopSm100TmaUmmaWarpSpecializedILi26ELi2ELi4ENS5_IJNS4_1CILi2EEENSA_ILi1EEESC_EEEEENS5_IJNSA_ILi128EEESF_NSA_ILi64EEEEEENS_12float_e5m2_tENS5_IJlSC_lEEESI_SJ_NS4_8TiledMMAINS4_8MMA_AtomIJNS4_10MMA_TraitsINS4_25SM100_MMA_F8F6F4_2x1SM_SSEJSI_SI_fSF_SF_NS4_17integral_constantINS4_4UMMA5MajorELSQ_0EEESR_NSO_INSP_7ScaleInELSS_0EEEST_EEEEEENS4_6LayoutINS5_IJSC_SC_SC_EEENS5_IJNSA_ILi0EEESY_SY_EEEEENS5_IJNS4_10UnderscoreES11_S11_EEEEENS4_18SM100_TMA_2SM_LOADENS4_14ComposedLayoutINS4_7SwizzleILi2ELi4ELi3EEENS4_18smem_ptr_flag_bitsILi8EEENSW_INS5_IJNSA_ILi8EEESG_EEENS5_IJSG_SC_EEEEEEEvNS4_8identityES14_S1E_vS1F_EENS_8epilogue10collective18CollectiveEpilogueINS1H_23Sm100TmaWarpSpecializedILi2ELi2ELi32ELb0ELb0EEEJNS5_IJSG_SF_SG_EEENS5_IJNSW_ISG_SC_EENSW_INS5_IJNSA_ILi32EEESB_EEENS5_IJSC_SG_EEEEEEEESI_SJ_SI_SJ_NS1H_6fusion15FusionCallbacksIS1L_NS1T_17LinearCombinationISI_fSI_fLNS_15FloatRoundStyleE2EEES1M_S1S_JEEENS4_5SM1004TMEM4LOAD26SM100_TMEM_LOAD_32dp32b32xENS4_13SM90_TMA_LOADENS15_INS16_ILi1ELi4ELi3EEES19_NSW_INS5_IJS1A_S1O_EEENS5_IJS1O_SC_EEEEEEENS4_39AutoVectorizingCopyWithAssumedAlignmentILi128EEENS4_14SM90_TMA_STOREES28_S2A_S2A_EEEvvEEEEvNT_6ParamsE:
        .type           _ZN7cutlass13device_kernelINS_4gemm6kernel13GemmUniversalIN4cute5tupleIJiiiiEEENS1_10collective13CollectiveMmaINS1_35MainloopSm100TmaUmmaWarpSpecializedILi26ELi2ELi4ENS5_IJNS4_1CILi2EEENSA_ILi1EEESC_EEEEENS5_IJNSA_ILi128EEESF_NSA_ILi64EEEEEENS_12float_e5m2_tENS5_IJlSC_lEEESI_SJ_NS4_8TiledMMAINS4_8MMA_AtomIJNS4_10MMA_TraitsINS4_25SM100_MMA_F8F6F4_2x1SM_SSEJSI_SI_fSF_SF_NS4_17integral_constantINS4_4UMMA5MajorELSQ_0EEESR_NSO_INSP_7ScaleInELSS_0EEEST_EEEEEENS4_6LayoutINS5_IJSC_SC_SC_EEENS5_IJNSA_ILi0EEESY_SY_EEEEENS5_IJNS4_10UnderscoreES11_S11_EEEEENS4_18SM100_TMA_2SM_LOADENS4_14ComposedLayoutINS4_7SwizzleILi2ELi4ELi3EEENS4_18smem_ptr_flag_bitsILi8EEENSW_INS5_IJNSA_ILi8EEESG_EEENS5_IJSG_SC_EEEEEEEvNS4_8identityES14_S1E_vS1F_EENS_8epilogue10collective18CollectiveEpilogueINS1H_23Sm100TmaWarpSpecializedILi2ELi2ELi32ELb0ELb0EEEJNS5_IJSG_SF_SG_EEENS5_IJNSW_ISG_SC_EENSW_INS5_IJNSA_ILi32EEESB_EEENS5_IJSC_SG_EEEEEEEESI_SJ_SI_SJ_NS1H_6fusion15FusionCallbacksIS1L_NS1T_17LinearCombinationISI_fSI_fLNS_15FloatRoundStyleE2EEES1M_S1S_JEEENS4_5SM1004TMEM4LOAD26SM100_TMEM_LOAD_32dp32b32xENS4_13SM90_TMA_LOADENS15_INS16_ILi1ELi4ELi3EEES19_NSW_INS5_IJS1A_S1O_EEENS5_IJS1O_SC_EEEEEEENS4_39AutoVectorizingCopyWithAssumedAlignmentILi128EEENS4_14SM90_TMA_STOREES28_S2A_S2A_EEEvvEEEEvNT_6ParamsE,@function
        .size           _ZN7cutlass13device_kernelINS_4gemm6kernel13GemmUniversalIN4cute5tupleIJiiiiEEENS1_10collective13CollectiveMmaINS1_35MainloopSm100TmaUmmaWarpSpecializedILi26ELi2ELi4ENS5_IJNS4_1CILi2EEENSA_ILi1EEESC_EEEEENS5_IJNSA_ILi128EEESF_NSA_ILi64EEEEEENS_12float_e5m2_tENS5_IJlSC_lEEESI_SJ_NS4_8TiledMMAINS4_8MMA_AtomIJNS4_10MMA_TraitsINS4_25SM100_MMA_F8F6F4_2x1SM_SSEJSI_SI_fSF_SF_NS4_17integral_constantINS4_4UMMA5MajorELSQ_0EEESR_NSO_INSP_7ScaleInELSS_0EEEST_EEEEEENS4_6LayoutINS5_IJSC_SC_SC_EEENS5_IJNSA_ILi0EEESY_SY_EEEEENS5_IJNS4_10UnderscoreES11_S11_EEEEENS4_18SM100_TMA_2SM_LOADENS4_14ComposedLayoutINS4_7SwizzleILi2ELi4ELi3EEENS4_18smem_ptr_flag_bitsILi8EEENSW_INS5_IJNSA_ILi8EEESG_EEENS5_IJSG_SC_EEEEEEEvNS4_8identityES14_S1E_vS1F_EENS_8epilogue10collective18CollectiveEpilogueINS1H_23Sm100TmaWarpSpecializedILi2ELi2ELi32ELb0ELb0EEEJNS5_IJSG_SF_SG_EEENS5_IJNSW_ISG_SC_EENSW_INS5_IJNSA_ILi32EEESB_EEENS5_IJSC_SG_EEEEEEEESI_SJ_SI_SJ_NS1H_6fusion15FusionCallbacksIS1L_NS1T_17LinearCombinationISI_fSI_fLNS_15FloatRoundStyleE2EEES1M_S1S_JEEENS4_5SM1004TMEM4LOAD26SM100_TMEM_LOAD_32dp32b32xENS4_13SM90_TMA_LOADENS15_INS16_ILi1ELi4ELi3EEES19_NSW_INS5_IJS1A_S1O_EEENS5_IJS1O_SC_EEEEEEENS4_39AutoVectorizingCopyWithAssumedAlignmentILi128EEENS4_14SM90_TMA_STOREES28_S2A_S2A_EEEvvEEEEvNT_6ParamsE,(.L_x_230 - _ZN7cutlass13device_kernelINS_4gemm6kernel13GemmUniversalIN4cute5tupleIJiiiiEEENS1_10collective13CollectiveMmaINS1_35MainloopSm100TmaUmmaWarpSpecializedILi26ELi2ELi4ENS5_IJNS4_1CILi2EEENSA_ILi1EEESC_EEEEENS5_IJNSA_ILi128EEESF_NSA_ILi64EEEEEENS_12float_e5m2_tENS5_IJlSC_lEEESI_SJ_NS4_8TiledMMAINS4_8MMA_AtomIJNS4_10MMA_TraitsINS4_25SM100_MMA_F8F6F4_2x1SM_SSEJSI_SI_fSF_SF_NS4_17integral_constantINS4_4UMMA5MajorELSQ_0EEESR_NSO_INSP_7ScaleInELSS_0EEEST_EEEEEENS4_6LayoutINS5_IJSC_SC_SC_EEENS5_IJNSA_ILi0EEESY_SY_EEEEENS5_IJNS4_10UnderscoreES11_S11_EEEEENS4_18SM100_TMA_2SM_LOADENS4_14ComposedLayoutINS4_7SwizzleILi2ELi4ELi3EEENS4_18smem_ptr_flag_bitsILi8EEENSW_INS5_IJNSA_ILi8EEESG_EEENS5_IJSG_SC_EEEEEEEvNS4_8identityES14_S1E_vS1F_EENS_8epilogue10collective18CollectiveEpilogueINS1H_23Sm100TmaWarpSpecializedILi2ELi2ELi32ELb0ELb0EEEJNS5_IJSG_SF_SG_EEENS5_IJNSW_ISG_SC_EENSW_INS5_IJNSA_ILi32EEESB_EEENS5_IJSC_SG_EEEEEEEESI_SJ_SI_SJ_NS1H_6fusion15FusionCallbacksIS1L_NS1T_17LinearCombinationISI_fSI_fLNS_15FloatRoundStyleE2EEES1M_S1S_JEEENS4_5SM1004TMEM4LOAD26SM100_TMEM_LOAD_32dp32b32xENS4_13SM90_TMA_LOADENS15_INS16_ILi1ELi4ELi3EEES19_NSW_INS5_IJS1A_S1O_EEENS5_IJS1O_SC_EEEEEEENS4_39AutoVectorizingCopyWithAssumedAlignmentILi128EEENS4_14SM90_TMA_STOREES28_S2A_S2A_EEEvvEEEEvNT_6ParamsE)
        .other          _ZN7cutlass13device_kernelINS_4gemm6kernel13GemmUniversalIN4cute5tupleIJiiiiEEENS1_10collective13CollectiveMmaINS1_35MainloopSm100TmaUmmaWarpSpecializedILi26ELi2ELi4ENS5_IJNS4_1CILi2EEENSA_ILi1EEESC_EEEEENS5_IJNSA_ILi128EEESF_NSA_ILi64EEEEEENS_12float_e5m2_tENS5_IJlSC_lEEESI_SJ_NS4_8TiledMMAINS4_8MMA_AtomIJNS4_10MMA_TraitsINS4_25SM100_MMA_F8F6F4_2x1SM_SSEJSI_SI_fSF_SF_NS4_17integral_constantINS4_4UMMA5MajorELSQ_0EEESR_NSO_INSP_7ScaleInELSS_0EEEST_EEEEEENS4_6LayoutINS5_IJSC_SC_SC_EEENS5_IJNSA_ILi0EEESY_SY_EEEEENS5_IJNS4_10UnderscoreES11_S11_EEEEENS4_18SM100_TMA_2SM_LOADENS4_14ComposedLayoutINS4_7SwizzleILi2ELi4ELi3EEENS4_18smem_ptr_flag_bitsILi8EEENSW_INS5_IJNSA_ILi8EEESG_EEENS5_IJSG_SC_EEEEEEEvNS4_8identityES14_S1E_vS1F_EENS_8epilogue10collective18CollectiveEpilogueINS1H_23Sm100TmaWarpSpecializedILi2ELi2ELi32ELb0ELb0EEEJNS5_IJSG_SF_SG_EEENS5_IJNSW_ISG_SC_EENSW_INS5_IJNSA_ILi32EEESB_EEENS5_IJSC_SG_EEEEEEEESI_SJ_SI_SJ_NS1H_6fusion15FusionCallbacksIS1L_NS1T_17LinearCombinationISI_fSI_fLNS_15FloatRoundStyleE2EEES1M_S1S_JEEENS4_5SM1004TMEM4LOAD26SM100_TMEM_LOAD_32dp32b32xENS4_13SM90_TMA_LOADENS15_INS16_ILi1ELi4ELi3EEES19_NSW_INS5_IJS1A_S1O_EEENS5_IJS1O_SC_EEEEEEENS4_39AutoVectorizingCopyWithAssumedAlignmentILi128EEENS4_14SM90_TMA_STOREES28_S2A_S2A_EEEvvEEEEvNT_6ParamsE,@"STO_CUDA_ENTRY STV_DEFAULT"
_ZN7cutlass13device_kernelINS_4gemm6kernel13GemmUniversalIN4cute5tupleIJiiiiEEENS1_10collective13CollectiveMmaINS1_35MainloopSm100TmaUmmaWarpSpecializedILi26ELi2ELi4ENS5_IJNS4_1CILi2EEENSA_ILi1EEESC_EEEEENS5_IJNSA_ILi128EEESF_NSA_ILi64EEEEEENS_12float_e5m2_tENS5_IJlSC_lEEESI_SJ_NS4_8TiledMMAINS4_8MMA_AtomIJNS4_10MMA_TraitsINS4_25SM100_MMA_F8F6F4_2x1SM_SSEJSI_SI_fSF_SF_NS4_17integral_constantINS4_4UMMA5MajorELSQ_0EEESR_NSO_INSP_7ScaleInELSS_0EEEST_EEEEEENS4_6LayoutINS5_IJSC_SC_SC_EEENS5_IJNSA_ILi0EEESY_SY_EEEEENS5_IJNS4_10UnderscoreES11_S11_EEEEENS4_18SM100_TMA_2SM_LOADENS4_14ComposedLayoutINS4_7SwizzleILi2ELi4ELi3EEENS4_18smem_ptr_flag_bitsILi8EEENSW_INS5_IJNSA_ILi8EEESG_EEENS5_IJSG_SC_EEEEEEEvNS4_8identityES14_S1E_vS1F_EENS_8epilogue10collective18CollectiveEpilogueINS1H_23Sm100TmaWarpSpecializedILi2ELi2ELi32ELb0ELb0EEEJNS5_IJSG_SF_SG_EEENS5_IJNSW_ISG_SC_EENSW_INS5_IJNSA_ILi32EEESB_EEENS5_IJSC_SG_EEEEEEEESI_SJ_SI_SJ_NS1H_6fusion15FusionCallbacksIS1L_NS1T_17LinearCombinationISI_fSI_fLNS_15FloatRoundStyleE2EEES1M_S1S_JEEENS4_5SM1004TMEM4LOAD26SM100_TMEM_LOAD_32dp32b32xENS4_13SM90_TMA_LOADENS15_INS16_ILi1ELi4ELi3EEES19_NSW_INS5_IJS1A_S1O_EEENS5_IJS1O_SC_EEEEEEENS4_39AutoVectorizingCopyWithAssumedAlignmentILi128EEENS4_14SM90_TMA_STOREES28_S2A_S2A_EEEvvEEEEvNT_6ParamsE:
[----:B------:R-:W1:Y:S01]  /*0000*/  LDC R1, c[0x0][0x37c] ;  /* 0x0000df00ff017b82 */ /* 0x000e620000000800 */
[----:B------:R-:W2:Y:S01]  /*0010*/  S2R R109, SR_TID.X ;  /* 0x00000000006d7919 */ /* 0x000ea20000002100 */
[----:B------:R-:W3:Y:S06]  /*0020*/  LDCU.64 UR6, c[0x0][0x890] ;  /* 0x00011200ff0677ac */ /* 0x000eec0008000a00 */
[----:B------:R-:W4:Y:S01]  /*0030*/  S2UR UR37, SR_CgaCtaId ;  /* 0x00000000002579c3 */ /* 0x000f220000008800 */
[----:B------:R-:W-:Y:S02]  /*0040*/  PRMT R95, RZ, 0x7610, R95 ;  /* 0x00007610ff5f7816 */ /* 0x000fe4000000005f */
[----:B------:R-:W-:Y:S01]  /*0050*/  ELECT P1, URZ, PT ;  /* 0x0000000000ff782f */ /* 0x000fe20003820000 */
[----:B------:R-:W1:Y:S01]  /*0060*/  LDCU.64 UR46, c[0x0][0x358] ;  /* 0x00006b00ff2e77ac */ /* 0x000e620008000a00 */
[----:B---3--:R-:W-:-:S04]  /*0070*/  UISETP.NE.U32.AND UP0, UPT, UR6, URZ, UPT ;  /* 0x000000ff0600728c */ /* 0x008fc8000bf05070 */
[----:B------:R-:W-:Y:S02]  /*0080*/  UISETP.NE.AND.EX UP0, UPT, UR7, URZ, UPT, UP0 ;  /* 0x000000ff0700728c */ /* 0x000fe4000bf05300 */
[----:B----4-:R-:W-:Y:S02]  /*0090*/  ULOP3.LUT UR5, UR37, 0x1, URZ, 0xc0, !UPT ;  /* 0x0000000125057892 */ /* 0x010fe4000f8ec0ff */
[----:B------:R-:W-:Y:S01]  /*00a0*/  ULOP3.LUT UR4, UR37, 0x1, URZ, 0x3c, !UPT ;  /* 0x0000000125047892 */ /* 0x000fe2000f8e3cff */
[----:B--2---:R-:W-:-:S05]  /*00b0*/  SHF.R.U32.HI R102, RZ, 0x5, R109 ;  /* 0x00000005ff667819 */ /* 0x004fca000001166d */
[----:B------:R-:W2:Y:S02]  /*00c0*/  SHFL.IDX PT, R0, R102, RZ, 0x1f ;  /* 0x00001fff66007589 */ /* 0x000ea400000e0000 */
[----:B--2---:R-:W-:Y:S01]  /*00d0*/  R2UR UR10, R0 ;  /* 0x00000000000a72ca */ /* 0x004fe200000e0000 */
[----:B-1----:R-:W-:-:S14]  /*00e0*/  BRA.U UP0, `(.L_x_0) ;  /* 0x00000001002c7547 */ /* 0x002fdc000b800000 */
[----:B------:R-:W1:Y:S02]  /*00f0*/  LDCU.64 UR8, c[0x0][0x888] ;  /* 0x00011100ff0877ac */ /* 0x000e640008000a00 */
[----:B-1----:R-:W-:-:S04]  /*0100*/  UISETP.NE.U32.AND UP0, UPT, UR8, URZ, UPT ;  /* 0x000000ff0800728c */ /* 0x002fc8000bf05070 */
[----:B------:R-:W-:-:S09]  /*0110*/  UISETP.NE.AND.EX UP0, UPT, UR9, URZ, UPT, UP0 ;  /* 0x000000ff0900728c */ /* 0x000fd2000bf05300 */
[----:B------:R-:W-:Y:S05]  /*0120*/  BRA.U !UP0, `(.L_x_1) ;  /* 0x0000000108107547 */ /* 0x000fea000b800000 */
[----:B------:R-:W1:Y:S02]  /*0130*/  LDC.64 R2, c[0x0][0x888] ;  /* 0x00022200ff027b82 */ /* 0x000e640000000a00 */
[----:B-1----:R1:W5:Y:S01]  /*0140*/  LDG.E R49, desc[UR46][R2.64] ;  /* 0x0000002e02317981 */ /* 0x002362000c1e1900 */
[----:B------:R-:W-:Y:S01]  /*0150*/  HFMA2 R95, -RZ, RZ, 0, 5.9604644775390625e-08 ;  /* 0x00000001ff5f7431 */ /* 0x000fe200000001ff */
[----:B------:R-:W-:Y:S05]  /*0160*/  BRA `(.L_x_0) ;  /* 0x00000000000c7947 */ /* 0x000fea0003800000 */
.L_x_1:
[----:B------:R-:W1:Y:S01]  /*0170*/  LDCU UR8, c[0x0][0x880] ;  /* 0x00011000ff0877ac */ /* 0x000e620008000800 */
[----:B------:R-:W-:Y:S01]  /*0180*/  HFMA2 R95, -RZ, RZ, 0, 5.9604644775390625e-08 ;  /* 0x00000001ff5f7431 */ /* 0x000fe200000001ff */
[----:B-1----:R-:W-:-:S07]  /*0190*/  MOV R49, UR8 ;  /* 0x0000000800317c02 */ /* 0x002fce0008000f00 */
.L_x_0:
[----:B------:R-:W2:Y:S02]  /*01a0*/  LDCU.64 UR8, c[0x0][0x8b0] ;  /* 0x00011600ff0877ac */ /* 0x000ea40008000a00 */
[----:B--2---:R-:W-:-:S04]  /*01b0*/  UISETP.NE.U32.AND UP0, UPT, UR8, URZ, UPT ;  /* 0x000000ff0800728c */ /* 0x004fc8000bf05070 */
[----:B------:R-:W-:-:S09]  /*01c0*/  UISETP.NE.AND.EX UP0, UPT, UR9, URZ, UPT, UP0 ;  /* 0x000000ff0900728c */ /* 0x000fd2000bf05300 */
[----:B------:R-:W-:Y:S05]  /*01d0*/  BRA.U UP0, `(.L_x_2) ;  /* 0x0000000100247547 */ /* 0x000fea000b800000 */
[----:B------:R-:W2:Y:S02]  /*01e0*/  LDCU.64 UR8, c[0x0][0x8a8] ;  /* 0x00011500ff0877ac */ /* 0x000ea40008000a00 */
[----:B--2---:R-:W-:-:S04]  /*01f0*/  UISETP.NE.U32.AND UP0, UPT, UR8, URZ, UPT ;  /* 0x000000ff0800728c */ /* 0x004fc8000bf05070 */
[----:B------:R-:W-:-:S09]  /*0200*/  UISETP.NE.AND.EX UP0, UPT, UR9, URZ, UPT, UP0 ;  /* 0x000000ff0900728c */ /* 0x000fd2000bf05300 */
[----:B------:R-:W-:Y:S05]  /*0210*/  BRA.U !UP0, `(.L_x_3) ;  /* 0x00000001080c7547 */ /* 0x000fea000b800000 */
[----:B------:R-:W2:Y:S02]  /*0220*/  LDC.64 R46, c[0x0][0x8a8] ;  /* 0x00022a00ff2e7b82 */ /* 0x000ea40000000a00 */
[----:B--2---:R2:W5:Y:S01]  /*0230*/  LDG.E R46, desc[UR46][R46.64] ;  /* 0x0000002e2e2e7981 */ /* 0x004562000c1e1900 */
[----:B------:R-:W-:Y:S05]  /*0240*/  BRA `(.L_x_2) ;  /* 0x0000000000087947 */ /* 0x000fea0003800000 */
.L_x_3:
[----:B------:R-:W2:Y:S02]  /*0250*/  LDCU UR8, c[0x0][0x8a0] ;  /* 0x00011400ff0877ac */ /* 0x000ea40008000800 */
[----:B--2---:R-:W-:Y:S02]  /*0260*/  MOV R46, UR8 ;  /* 0x00000008002e7c02 */ /* 0x004fe40008000f00 */
.L_x_2:
[----:B------:R-:W-:Y:S01]  /*0270*/  IMAD.U32 R0, RZ, RZ, UR10 ;  /* 0x0000000aff007e24 */ /* 0x000fe2000f8e00ff */
[----:B------:R-:W-:Y:S04]  /*0280*/  BSSY.RECONVERGENT B0, `(.L_x_4) ;  /* 0x000000c000007945 */ /* 0x000fe80003800200 */
[C---:B------:R-:W-:Y:S02]  /*0290*/  ISETP.NE.OR P2, PT, R0.reuse, 0x1, !P1 ;  /* 0x000000010000780c */ /* 0x040fe40004f45670 */
[----:B------:R-:W-:-:S11]  /*02a0*/  ISETP.NE.OR P0, PT, R0, 0x3, !P1 ;  /* 0x000000030000780c */ /* 0x000fd60004f05670 */
[----:B------:R-:W-:Y:S05]  /*02b0*/  @P2 BRA `(.L_x_5) ;  /* 0x0000000000202947 */ /* 0x000fea0003800000 */
[----:B------:R-:W3:Y:S02]  /*02c0*/  LDCU.64 UR8, c[0x0][0x348] ;  /* 0x00006900ff0877ac */ /* 0x000ee40008000a00 */
[----:B---3--:R-:W-:Y:S02]  /*02d0*/  UIADD3 UR12, UP1, UPT, UR8, 0x80, URZ ;  /* 0x00000080080c7890 */ /* 0x008fe4000ff3e0ff */
[----:B------:R-:W-:Y:S02]  /*02e0*/  UIADD3 UR8, UP0, UPT, UR8, 0x180, URZ ;  /* 0x0000018008087890 */ /* 0x000fe4000ff1e0ff */
[----:B------:R-:W-:Y:S02]  /*02f0*/  UIADD3.X UR13, UPT, UPT, URZ, UR9, URZ, UP1, !UPT ;  /* 0x00000009ff0d7290 */ /* 0x000fe40008ffe4ff */
[----:B------:R-:W-:-:S07]  /*0300*/  UIADD3.X UR9, UPT, UPT, URZ, UR9, URZ, UP0, !UPT ;  /* 0x00000009ff097290 */ /* 0x000fce00087fe4ff */
[----:B------:R3:W-:Y:S02]  /*0310*/  UTMACCTL.PF [UR12] ;  /* 0x000000000c0079b9 */ /* 0x0007e40008040000 */
[----:B------:R3:W-:Y:S02]  /*0320*/  UTMACCTL.PF [UR8] ;  /* 0x00000000080079b9 */ /* 0x0007e40008040000 */
[----:B---3--:R-:W-:Y:S01]  /*0330*/  NOP ;  /* 0x0000000000007918 */ /* 0x008fe20000000000 */
.L_x_5:
[----:B------:R-:W-:Y:S05]  /*0340*/  BSYNC.RECONVERGENT B0 ;  /* 0x0000000000007941 */ /* 0x000fea0003800200 */
.L_x_4:
[----:B------:R-:W-:Y:S04]  /*0350*/  BSSY.RECONVERGENT B0, `(.L_x_6) ;  /* 0x000000a000007945 */ /* 0x000fe80003800200 */
        /* <DEDUP_REMOVED lines=9> */
.L_x_7:
[----:B------:R-:W-:Y:S05]  /*03f0*/  BSYNC.RECONVERGENT B0 ;  /* 0x0000000000007941 */ /* 0x000fea0003800200 */
.L_x_6:
[----:B------:R-:W3:Y:S01]  /*0400*/  LDCU.64 UR8, c[0x0][0x888] ;  /* 0x00011100ff0877ac */ /* 0x000ee20008000a00 */
[----:B------:R-:W-:Y:S02]  /*0410*/  UISETP.EQ.U32.AND UP1, UPT, UR6, URZ, UPT ;  /* 0x000000ff0600728c */ /* 0x000fe4000bf22070 */
[----:B------:R-:W-:Y:S02]  /*0420*/  UPLOP3.LUT UP5, UPT, UPT, UPT, UPT, 0x80, 0x8 ;  /* 0x000000000008789c */ /* 0x000fe40003faf070 */
[----:B---3--:R-:W-:-:S04]  /*0430*/  UISETP.NE.U32.AND UP0, UPT, UR8, URZ, UPT ;  /* 0x000000ff0800728c */ /* 0x008fc8000bf05070 */
[----:B------:R-:W-:-:S04]  /*0440*/  UISETP.NE.AND.EX UP0, UPT, UR9, URZ, UPT, UP0 ;  /* 0x000000ff0900728c */ /* 0x000fc8000bf05300 */
[----:B------:R-:W-:-:S04]  /*0450*/  UISETP.EQ.OR.EX UP2, UPT, UR7, URZ, !UP0, UP1 ;  /* 0x000000ff0700728c */ /* 0x000fc8000c742710 */
[----:B------:R-:W-:-:S05]  /*0460*/  UP2UR UR50, UPR, URZ, 0x4 ;  /* 0x00000004ff327883 */ /* 0x000fca0008000000 */
[----:B------:R-:W-:Y:S07]  /*0470*/  BRA.U !UP2, `(.L_x_8) ;  /* 0x000000010a207547 */ /* 0x000fee000b800000 */
[----:B------:R-:W-:Y:S01]  /*0480*/  UISETP.NE.U32.AND UP2, UPT, UR6, URZ, UPT ;  /* 0x000000ff0600728c */ /* 0x000fe2000bf45070 */
[----:B-----5:R-:W-:Y:S01]  /*0490*/  FSETP.NEU.AND P0, PT, R49, RZ, PT ;  /* 0x000000ff3100720b */ /* 0x020fe20003f0d000 */
[----:B------:R-:W-:Y:S02]  /*04a0*/  USEL UR6, URZ, 0xffffffff, UP0 ;  /* 0xffffffffff067887 */ /* 0x000fe40008000000 */
[----:B------:R-:W-:-:S10]  /*04b0*/  UISETP.NE.AND.EX UP2, UPT, UR7, URZ, UPT, UP2 ;  /* 0x000000ff0700728c */ /* 0x000fd4000bf45320 */
[----:B------:R-:W-:Y:S01]  /*04c0*/  VOTEU.ANY UP1, P0 ;  /* 0x0000000000ff7886 */ /* 0x000fe20000020100 */
[----:B------:R-:W-:-:S04]  /*04d0*/  @!UP2 USEL UR6, URZ, 0xffffffff, UP1 ;  /* 0xffffffffff06a887 */ /* 0x000fc80008800000 */
[----:B------:R-:W-:-:S04]  /*04e0*/  ULOP3.LUT UR6, UR6, 0x1, URZ, 0xc0, !UPT ;  /* 0x0000000106067892 */ /* 0x000fc8000f8ec0ff */
[----:B------:R-:W-:-:S11]  /*04f0*/  UISETP.NE.U32.AND UP5, UPT, UR6, 0x1, UPT ;  /* 0x000000010600788c */ /* 0x000fd6000bfa5070 */
.L_x_8:
[----:B------:R-:W3:Y:S01]  /*0500*/  SHFL.IDX PT, R0, R102, RZ, 0x1f ;  /* 0x00001fff66007589 */ /* 0x000ee200000e0000 */
[----:B------:R-:W-:-:S04]  /*0510*/  UISETP.NE.AND UP1, UPT, UR10, 0x2, UPT ;  /* 0x000000020a00788c */ /* 0x000fc8000bf25270 */
[----:B------:R-:W-:Y:S02]  /*0520*/  UISETP.EQ.AND UP2, UPT, UR5, URZ, !UP1 ;  /* 0x000000ff0500728c */ /* 0x000fe4000cf42270 */
[----:B------:R-:W-:-:S04]  /*0530*/  USEL UR6, URZ, 0x1, UP1 ;  /* 0x00000001ff067887 */ /* 0x000fc80008800000 */
[----:B------:R-:W-:Y:S02]  /*0540*/  PLOP3.LUT P5, PT, P1, PT, UP2, 0x80, 0x8 ;  /* 0x000000000008781c */ /* 0x000fe40000faf028 */
[----:B---3--:R-:W-:-:S13]  /*0550*/  ISETP.NE.AND P0, PT, R0, RZ, PT ;  /* 0x000000ff0000720c */ /* 0x008fda0003f05270 */
[----:B------:R-:W-:Y:S05]  /*0560*/  @P0 BRA `(.L_x_9) ;  /* 0x0000000400000947 */ /* 0x000fea0003800000 */
[----:B------:R-:W-:Y:S01]  /*0570*/  ELECT P0, URZ, PT ;  /* 0x0000000000ff782f */ /* 0x000fe20003800000 */
[----:B------:R-:W-:-:S12]  /*0580*/  BSSY.RECONVERGENT B0, `(.L_x_9) ;  /* 0x000003e000007945 */ /* 0x000fd80003800200 */
[----:B------:R-:W-:Y:S05]  /*0590*/  @!P0 BRA `(.L_x_10) ;  /* 0x0000000000f08947 */ /* 0x000fea0003800000 */
[----:B------:R-:W-:Y:S01]  /*05a0*/  UMOV UR8, 0x400 ;  /* 0x0000040000087882 */ /* 0x000fe20000000000 */
[----:B------:R-:W-:Y:S01]  /*05b0*/  UMOV UR7, 0x1 ;  /* 0x0000000100077882 */ /* 0x000fe20000000000 */
[----:B------:R-:W-:Y:S02]  /*05c0*/  ULEA UR8, UR37, UR8, 0x18 ;  /* 0x0000000825087291 */ /* 0x000fe4000f8ec0ff */
[----:B------:R-:W-:-:S04]  /*05d0*/  UIADD3 UR12, UPT, UPT, -UR7, 0x100000, URZ ;  /* 0x00100000070c7890 */ /* 0x000fc8000fffe1ff */
[----:B------:R-:W-:Y:S02]  /*05e0*/  USHF.L.U32 UR13, UR12, 0xb, URZ ;  /* 0x0000000b0c0d7899 */ /* 0x000fe400080006ff */
[----:B------:R-:W-:Y:S01]  /*05f0*/  USHF.L.U32 UR12, UR12, 0x1, URZ ;  /* 0x000000010c0c7899 */ /* 0x000fe200080006ff */
[----:B------:R-:W3:Y:S11]  /*0600*/  FENCE.VIEW.ASYNC.S ;  /* 0x00000000000073c6 */ /* 0x000ef60000000000 */
[----:B---3--:R3:W4:Y:S01]  /*0610*/  SYNCS.EXCH.64 URZ, [UR8], UR12 ;  /* 0x0000000c08ff75b2 */ /* 0x0087220008000100 */
[----:B------:R3:W1:Y:S01]  /*0620*/  SYNCS.EXCH.64 URZ, [UR8+0xd0], UR12 ;  /* 0x0000d00c08ff75b2 */ /* 0x0006620008000100 */
        /* <DEDUP_REMOVED lines=49> */
[----:B------:R3:W1:Y:S02]  /*0940*/  SYNCS.EXCH.64 URZ, [UR8+0x198], UR12 ;  /* 0x0001980c08ff75b2 */ /* 0x0006640008000100 */
[----:B---34-:R-:W-:Y:S01]  /*0950*/  NOP ;  /* 0x0000000000007918 */ /* 0x018fe20000000000 */
.L_x_10:
[----:B------:R-:W-:Y:S05]  /*0960*/  BSYNC.RECONVERGENT B0 ;  /* 0x0000000000007941 */ /* 0x000fea0003800200 */
.L_x_9:
[----:B------:R-:W3:Y:S01]  /*0970*/  SHFL.IDX PT, R0, R102, RZ, 0x1f ;  /* 0x00001fff66007589 */ /* 0x000ee200000e0000 */
[----:B------:R-:W-:Y:S01]  /*0980*/  NOP ;  /* 0x0000000000007918 */ /* 0x000fe20000000000 */
[----:B---3--:R-:W-:-:S13]  /*0990*/  ISETP.NE.AND P0, PT, R0, 0x1, PT ;  /* 0x000000010000780c */ /* 0x008fda0003f05270 */
[----:B------:R-:W-:Y:S05]  /*09a0*/  @P0 BRA `(.L_x_11) ;  /* 0x0000000000440947 */ /* 0x000fea0003800000 */
[----:B------:R-:W-:Y:S01]  /*09b0*/  UMOV UR9, 0x400 ;  /* 0x0000040000097882 */ /* 0x000fe20000000000 */
[----:B------:R-:W-:Y:S01]  /*09c0*/  UMOV UR8, 0x20 ;  /* 0x0000002000087882 */ /* 0x000fe20000000000 */
[----:B------:R-:W-:Y:S01]  /*09d0*/  UMOV UR7, 0x80 ;  /* 0x0000008000077882 */ /* 0x000fe20000000000 */
[----:B------:R-:W-:Y:S02]  /*09e0*/  ULEA UR9, UR37, UR9, 0x18 ;  /* 0x0000000925097291 */ /* 0x000fe4000f8ec0ff */
[----:B------:R-:W-:-:S04]  /*09f0*/  UIADD3 UR12, UPT, UPT, -UR8, 0x100000, URZ ;  /* 0x00100000080c7890 */ /* 0x000fc8000fffe1ff */
[----:B------:R-:W-:Y:S02]  /*0a00*/  USHF.L.U32 UR13, UR12, 0xb, URZ ;  /* 0x0000000b0c0d7899 */ /* 0x000fe400080006ff */
[----:B------:R-:W-:Y:S02]  /*0a10*/  USHF.L.U32 UR12, UR12, 0x1, URZ ;  /* 0x000000010c0c7899 */ /* 0x000fe400080006ff */
[----:B------:R-:W-:-:S04]  /*0a20*/  UIADD3 UR14, UPT, UPT, -UR7, 0x100000, URZ ;  /* 0x00100000070e7890 */ /* 0x000fc8000fffe1ff */
[----:B------:R-:W-:Y:S02]  /*0a30*/  USHF.L.U32 UR15, UR14, 0xb, URZ ;  /* 0x0000000b0e0f7899 */ /* 0x000fe400080006ff */
[----:B------:R-:W-:Y:S01]  /*0a40*/  USHF.L.U32 UR14, UR14, 0x1, URZ ;  /* 0x000000010e0e7899 */ /* 0x000fe200080006ff */
[----:B------:R-:W-:Y:S01]  /*0a50*/  ELECT P0, URZ, PT ;  /* 0x0000000000ff782f */ /* 0x000fe20003800000 */
[----:B------:R-:W3:Y:S02]  /*0a60*/  FENCE.VIEW.ASYNC.S ;  /* 0x00000000000073c6 */ /* 0x000ee40000000000 */
[----:B---3--:R3:W4:Y:S08]  /*0a70*/  SYNCS.EXCH.64 URZ, [UR9+0x1a0], UR12 ;  /* 0x0001a00c09ff75b2 */ /* 0x0087300008000100 */
[----:B------:R3:W1:Y:S01]  /*0a80*/  SYNCS.EXCH.64 URZ, [UR9+0x1b0], UR14 ;  /* 0x0001b00e09ff75b2 */ /* 0x0006620008000100 */
[----:B------:R3:W1:Y:S01]  /*0a90*/  SYNCS.EXCH.64 URZ, [UR9+0x1a8], UR12 ;  /* 0x0001a80c09ff75b2 */ /* 0x0006620008000100 */
[----:B------:R3:W1:Y:S01]  /*0aa0*/  SYNCS.EXCH.64 URZ, [UR9+0x1b8], UR14 ;  /* 0x0001b80e09ff75b2 */ /* 0x0006620008000100 */
[----:B------:R-:W-:Y:S01]  /*0ab0*/  NOP ;  /* 0x0000000000007918 */ /* 0x000fe20000000000 */
.L_x_11:
[----:B------:R-:W2:Y:S01]  /*0ac0*/  SHFL.IDX PT, R0, R102, RZ, 0x1f ;  /* 0x00001fff66007589 */ /* 0x000ea200000e0000 */
[----:B------:R-:W-:Y:S01]  /*0ad0*/  NOP ;  /* 0x0000000000007918 */ /* 0x000fe20000000000 */
[----:B--2---:R-:W-:-:S13]  /*0ae0*/  ISETP.NE.AND P0, PT, R0, 0x3, PT ;  /* 0x000000030000780c */ /* 0x004fda0003f05270 */
[----:B------:R-:W-:Y:S05]  /*0af0*/  @P0 BRA `(.L_x_12) ;  /* 0x00000000002c0947 */ /* 0x000fea0003800000 */
[----:B------:R-:W-:Y:S01]  /*0b00*/  UMOV UR8, 0x400 ;  /* 0x0000040000087882 */ /* 0x000fe20000000000 */
[----:B------:R-:W-:Y:S01]  /*0b10*/  UMOV UR7, 0x20 ;  /* 0x0000002000077882 */ /* 0x000fe20000000000 */
[----:B------:R-:W-:Y:S02]  /*0b20*/  ULEA UR8, UR37, UR8, 0x18 ;  /* 0x0000000825087291 */ /* 0x000fe4000f8ec0ff */
[----:B---3--:R-:W-:-:S04]  /*0b30*/  UIADD3 UR12, UPT, UPT, -UR7, 0x100000, URZ ;  /* 0x00100000070c7890 */ /* 0x008fc8000fffe1ff */
[----:B------:R-:W-:Y:S02]  /*0b40*/  USHF.L.U32 UR13, UR12, 0xb, URZ ;  /* 0x0000000b0c0d7899 */ /* 0x000fe400080006ff */
[----:B------:R-:W-:Y:S01]  /*0b50*/  USHF.L.U32 UR12, UR12, 0x1, URZ ;  /* 0x000000010c0c7899 */ /* 0x000fe200080006ff */
[----:B------:R-:W-:Y:S01]  /*0b60*/  ELECT P0, URZ, PT ;  /* 0x0000000000ff782f */ /* 0x000fe20003800000 */
[----:B------:R-:W2:Y:S10]  /*0b70*/  FENCE.VIEW.ASYNC.S ;  /* 0x00000000000073c6 */ /* 0x000eb40000000000 */
[----:B--2---:R2:W3:Y:S01]  /*0b80*/  SYNCS.EXCH.64 URZ, [UR8+0x1c0], UR12 ;  /* 0x0001c00c08ff75b2 */ /* 0x0044e20008000100 */
[----:B------:R2:W1:Y:S01]  /*0b90*/  SYNCS.EXCH.64 URZ, [UR8+0x1c8], UR12 ;  /* 0x0001c80c08ff75b2 */ /* 0x0004620008000100 */
[----:B------:R-:W-:Y:S01]  /*0ba0*/  NOP ;  /* 0x0000000000007918 */ /* 0x000fe20000000000 */
.L_x_12:
[----:B------:R-:W4:Y:S01]  /*0bb0*/  SHFL.IDX PT, R0, R102, RZ, 0x1f ;  /* 0x00001fff66007589 */ /* 0x000f2200000e0000 */
[----:B------:R-:W-:Y:S01]  /*0bc0*/  NOP ;  /* 0x0000000000007918 */ /* 0x000fe20000000000 */
[----:B----4-:R-:W-:-:S13]  /*0bd0*/  ISETP.NE.AND P0, PT, R0, 0x4, PT ;  /* 0x000000040000780c */ /* 0x010fda0003f05270 */
[----:B------:R-:W-:Y:S05]  /*0be0*/  @P0 BRA `(.L_x_13) ;  /* 0x0000000000480947 */ /* 0x000fea0003800000 */
[----:B---3--:R-:W-:Y:S01]  /*0bf0*/  UMOV UR9, 0x1e0 ;  /* 0x000001e000097882 */ /* 0x008fe20000000000 */
[----:B--2---:R-:W-:Y:S01]  /*0c00*/  UMOV UR8, 0x400 ;  /* 0x0000040000087882 */ /* 0x004fe20000000000 */
[----:B------:R-:W-:Y:S01]  /*0c10*/  USEL UR9, UR9, 0x1a0, UP5 ;  /* 0x000001a009097887 */ /* 0x000fe2000a800000 */
        /* <DEDUP_REMOVED lines=9> */
[----:B------:R-:W2:Y:S02]  /*0cb0*/  FENCE.VIEW.ASYNC.S ;  /* 0x00000000000073c6 */ /* 0x000ea40000000000 */
[----:B--2---:R4:W2:Y:S08]  /*0cc0*/  SYNCS.EXCH.64 URZ, [UR8+0x1d0], UR12 ;  /* 0x0001d00c08ff75b2 */ /* 0x0048b00008000100 */
[----:B------:R4:W3:Y:S01]  /*0cd0*/  SYNCS.EXCH.64 URZ, [UR8+0x1e0], UR14 ;  /* 0x0001e00e08ff75b2 */ /* 0x0008e20008000100 */
[----:B------:R4:W1:Y:S01]  /*0ce0*/  SYNCS.EXCH.64 URZ, [UR8+0x1d8], UR12 ;  /* 0x0001d80c08ff75b2 */ /* 0x0008620008000100 */
[----:B------:R4:W1:Y:S02]  /*0cf0*/  SYNCS.EXCH.64 URZ, [UR8+0x1e8], UR14 ;  /* 0x0001e80e08ff75b2 */ /* 0x0008640008000100 */
[----:B----4-:R-:W-:Y:S01]  /*0d00*/  NOP ;  /* 0x0000000000007918 */ /* 0x010fe20000000000 */
.L_x_13:
[----:B------:R-:W4:Y:S01]  /*0d10*/  SHFL.IDX PT, R0, R102, RZ, 0x1f ;  /* 0x00001fff66007589 */ /* 0x000f2200000e0000 */
[----:B------:R-:W-:Y:S01]  /*0d20*/  NOP ;  /* 0x0000000000007918 */ /* 0x000fe20000000000 */
[----:B----4-:R-:W-:-:S13]  /*0d30*/  ISETP.NE.AND P0, PT, R0, 0x5, PT ;  /* 0x000000050000780c */ /* 0x010fda0003f05270 */
[----:B------:R-:W-:Y:S05]  /*0d40*/  @P0 BRA `(.L_x_14) ;  /* 0x0000000000540947 */ /* 0x000fea0003800000 */
[----:B---3--:R-:W-:Y:S01]  /*0d50*/  UMOV UR9, 0x400 ;  /* 0x0000040000097882 */ /* 0x008fe20000000000 */
[----:B--2---:R-:W-:Y:S01]  /*0d60*/  UMOV UR8, 0x1 ;  /* 0x0000000100087882 */ /* 0x004fe20000000000 */
        /* <DEDUP_REMOVED lines=13> */
[----:B------:R4:W1:Y:S01]  /*0e40*/  SYNCS.EXCH.64 URZ, [UR9+0x218], UR14 ;  /* 0x0002180e09ff75b2 */ /* 0x0008620008000100 */
[----:B------:R4:W1:Y:S01]  /*0e50*/  SYNCS.EXCH.64 URZ, [UR9+0x200], UR12 ;  /* 0x0002000c09ff75b2 */ /* 0x0008620008000100 */
[----:B------:R4:W1:Y:S01]  /*0e60*/  SYNCS.EXCH.64 URZ, [UR9+0x220], UR14 ;  /* 0x0002200e09ff75b2 */ /* 0x0008620008000100 */
[----:B------:R4:W1:Y:S01]  /*0e70*/  SYNCS.EXCH.64 URZ, [UR9+0x208], UR12 ;  /* 0x0002080c09ff75b2 */ /* 0x0008620008000100 */
[----:B------:R4:W1:Y:S02]  /*0e80*/  SYNCS.EXCH.64 URZ, [UR9+0x228], UR14 ;  /* 0x0002280e09ff75b2 */ /* 0x0008640008000100 */
[----:B----4-:R-:W-:Y:S01]  /*0e90*/  NOP ;  /* 0x0000000000007918 */ /* 0x010fe20000000000 */
.L_x_14:
[----:B------:R-:W4:Y:S01]  /*0ea0*/  SHFL.IDX PT, R0, R102, RZ, 0x1f ;  /* 0x00001fff66007589 */ /* 0x000f2200000e0000 */
[----:B------:R-:W-:Y:S01]  /*0eb0*/  ISETP.NE.OR P1, PT, RZ, UR10, !P1 ;  /* 0x0000000aff007c0c */ /* 0x000fe2000cf25670 */
[----:B------:R-:W-:Y:S01]  /*0ec0*/  NOP ;  /* 0x0000000000007918 */ /* 0x000fe20000000000 */
[----:B----4-:R-:W-:-:S13]  /*0ed0*/  ISETP.NE.AND P0, PT, R0, 0x3, PT ;  /* 0x000000030000780c */ /* 0x010fda0003f05270 */
[----:B------:R-:W-:Y:S05]  /*0ee0*/  @P0 BRA `(.L_x_15) ;  /* 0x0000000000340947 */ /* 0x000fea0003800000 */
[----:B--2---:R-:W-:Y:S01]  /*0ef0*/  UMOV UR8, 0x400 ;  /* 0x0000040000087882 */ /* 0x004fe20000000000 */
[----:B------:R-:W-:Y:S01]  /*0f00*/  UMOV UR7, 0x20 ;  /* 0x0000002000077882 */ /* 0x000fe20000000000 */
[----:B------:R-:W-:Y:S02]  /*0f10*/  ULEA UR8, UR37, UR8, 0x18 ;  /* 0x0000000825087291 */ /* 0x000fe4000f8ec0ff */
[----:B---3--:R-:W-:-:S04]  /*0f20*/  UIADD3 UR12, UPT, UPT, -UR7, 0x100000, URZ ;  /* 0x00100000070c7890 */ /* 0x008fc8000fffe1ff */
[----:B------:R-:W-:Y:S02]  /*0f30*/  USHF.L.U32 UR13, UR12, 0xb, URZ ;  /* 0x0000000b0c0d7899 */ /* 0x000fe400080006ff */
[----:B------:R-:W-:Y:S01]  /*0f40*/  USHF.L.U32 UR12, UR12, 0x1, URZ ;  /* 0x000000010c0c7899 */ /* 0x000fe200080006ff */
[----:B------:R-:W-:Y:S01]  /*0f50*/  ELECT P0, URZ, PT ;  /* 0x0000000000ff782f */ /* 0x000fe20003800000 */
[----:B------:R-:W2:Y:S10]  /*0f60*/  FENCE.VIEW.ASYNC.S ;  /* 0x00000000000073c6 */ /* 0x000eb40000000000 */
[----:B--2---:R4:W2:Y:S01]  /*0f70*/  SYNCS.EXCH.64 URZ, [UR8+0x230], UR12 ;  /* 0x0002300c08ff75b2 */ /* 0x0048a20008000100 */
[----:B------:R4:W3:Y:S01]  /*0f80*/  SYNCS.EXCH.64 URZ, [UR8+0x240], UR12 ;  /* 0x0002400c08ff75b2 */ /* 0x0008e20008000100 */
[----:B------:R4:W1:Y:S01]  /*0f90*/  SYNCS.EXCH.64 URZ, [UR8+0x238], UR12 ;  /* 0x0002380c08ff75b2 */ /* 0x0008620008000100 */
[----:B------:R4:W1:Y:S02]  /*0fa0*/  SYNCS.EXCH.64 URZ, [UR8+0x248], UR12 ;  /* 0x0002480c08ff75b2 */ /* 0x0008640008000100 */
[----:B----4-:R-:W-:Y:S01]  /*0fb0*/  NOP ;  /* 0x0000000000007918 */ /* 0x010fe20000000000 */
.L_x_15:
[----:B------:R-:W-:Y:S01]  /*0fc0*/  VOTEU.ALL UP1, P1 ;  /* 0x0000000000ff7886 */ /* 0x000fe20000820000 */
[----:B--2---:R-:W2:Y:S01]  /*0fd0*/  LDCU UR8, c[0x0][0x36c] ;  /* 0x00006d80ff0877ac */ /* 0x004ea20008000800 */
[----:B------:R-:W-:Y:S01]  /*0fe0*/  NOP ;  /* 0x0000000000007918 */ /* 0x000fe20000000000 */
[----:B------:R-:W-:Y:S01]  /*0ff0*/  LOP3.LUT R10, R109, 0x1f, RZ, 0xc0, !PT ;  /* 0x0000001f6d0a7812 */ /* 0x000fe200078ec0ff */
[----:B---3--:R-:W-:Y:S01]  /*1000*/  UMOV UR12, 0x20 ;  /* 0x00000020000c7882 */ /* 0x008fe20000000000 */
[----:B------:R-:W-:Y:S01]  /*1010*/  @!UP1 UMOV UR7, 0x400 ;  /* 0x0000040000079882 */ /* 0x000fe20000000000 */
[----:B------:R-:W-:-:S04]  /*1020*/  @!UP1 UIADD3 UR12, UPT, UPT, -UR12, 0x100000, URZ ;  /* 0x001000000c0c9890 */ /* 0x000fc8000fffe1ff */
[----:B------:R-:W-:Y:S02]  /*1030*/  @!UP1 USHF.L.U32 UR13, UR12, 0xb, URZ ;  /* 0x0000000b0c0d9899 */ /* 0x000fe400080006ff */
[----:B------:R-:W-:Y:S02]  /*1040*/  @!UP1 USHF.L.U32 UR12, UR12, 0x1, URZ ;  /* 0x000000010c0c9899 */ /* 0x000fe400080006ff */
[----:B------:R-:W-:Y:S01]  /*1050*/  @!UP1 ULEA UR7, UR37, UR7, 0x18 ;  /* 0x0000000725079291 */ /* 0x000fe2000f8ec0ff */
[----:B------:R-:W-:Y:S01]  /*1060*/  VOTEU.ALL UP1, P1 ;  /* 0x0000000000ff7886 */ /* 0x000fe20000820000 */
[----:B------:R-:W-:Y:S01]  /*1070*/  UISETP.NE.AND UP4, UPT, UR10, URZ, UPT ;  /* 0x000000ff0a00728c */ /* 0x000fe2000bf85270 */
[----:B------:R-:W3:Y:S09]  /*1080*/  FENCE.VIEW.ASYNC.S ;  /* 0x00000000000073c6 */ /* 0x000ef20000000000 */
[----:B---3--:R3:W4:Y:S01]  /*1090*/  @!UP1 SYNCS.EXCH.64 URZ, [UR7+0x250], UR12 ;  /* 0x0002500c07ff95b2 */ /* 0x0087220008000100 */
[----:B--2---:R-:W-:-:S09]  /*10a0*/  UISETP.EQ.U32.AND UP1, UPT, UR8, 0x1, UPT ;  /* 0x000000010800788c */ /* 0x004fd2000bf22070 */
[----:B------:R-:W-:Y:S05]  /*10b0*/  BRA.U !UP1, `(.L_x_16) ;  /* 0x0000000109087547 */ /* 0x000fea000b800000 */
[----:B-1--4-:R-:W-:Y:S01]  /*10c0*/  UCGABAR_ARV ;  /* 0x00000000000079c7 */ /* 0x012fe20008000000 */
[----:B------:R-:W-:Y:S05]  /*10d0*/  BRA `(.L_x_17) ;  /* 0x0000000000047947 */ /* 0x000fea0003800000 */
.L_x_16:
[----:B-1--4-:R-:W-:Y:S01]  /*10e0*/  NOP ;  /* 0x0000000000007918 */ /* 0x012fe20000000000 */
.L_x_17:
[----:B------:R-:W1:Y:S01]  /*10f0*/  S2R R11, SR_CTAID.X ;  /* 0x00000000000b7919 */ /* 0x000e620000002500 */
[----:B------:R-:W-:-:S05]  /*1100*/  CS2R.32 R96, SR_CgaSize ;  /* 0x0000000000607805 */ /* 0x000fca0000008a00 */
[----:B------:R-:W-:-:S05]  /*1110*/  IMAD R96, R96, -0xa0, RZ ;  /* 0xffffff6060607824 */ /* 0x000fca00078e02ff */
[----:B------:R-:W-:-:S14]  /*1120*/  R2UR UR8, R96 ;  /* 0x00000000600872ca */ /* 0x000fdc00000e0000 */
[----:B------:R-:W2:Y:S01]  /*1130*/  LDCU UR8, c[0x0][UR8+0x2b0] ;  /* 0x00005600080877ac */ /* 0x000ea20008000800 */
[----:B------:R-:W-:-:S05]  /*1140*/  CS2R.32 R0, SR_CgaSize ;  /* 0x0000000000007805 */ /* 0x000fca0000008a00 */
[----:B------:R-:W-:-:S06]  /*1150*/  IMAD R0, R0, -0xa0, RZ ;  /* 0xffffff6000007824 */ /* 0x000fcc00078e02ff */
[----:B------:R-:W4:Y:S01]  /*1160*/  LDC R0, c[0x0][R0+0x2a0] ;  /* 0x0000a80000007b82 */ /* 0x000f220000000800 */
[----:B------:R-:W-:Y:S01]  /*1170*/  PRMT R8, RZ, 0x7610, R8 ;  /* 0x00007610ff087816 */ /* 0x000fe20000000008 */
[----:B------:R-:W2:Y:S01]  /*1180*/  S2R R20, SR_CTAID.Y ;  /* 0x0000000000147919 */ /* 0x000ea20000002600 */
[----:B------:R-:W-:-:S05]  /*1190*/  CS2R.32 R96, SR_CgaSize ;  /* 0x0000000000607805 */ /* 0x000fca0000008a00 */
[----:B------:R-:W-:-:S05]  /*11a0*/  IMAD R96, R96, -0xa0, RZ ;  /* 0xffffff6060607824 */ /* 0x000fca00078e02ff */
[----:B---3--:R-:W-:-:S14]  /*11b0*/  R2UR UR7, R96 ;  /* 0x00000000600772ca */ /* 0x008fdc00000e0000 */
[----:B------:R-:W3:Y:S01]  /*11c0*/  LDCU UR7, c[0x0][UR7+0x2b4] ;  /* 0x00005680070777ac */ /* 0x000ee20008000800 */
[----:B------:R-:W-:Y:S01]  /*11d0*/  UISETP.NE.AND UP2, UPT, UR10, 0x2, UPT ;  /* 0x000000020a00788c */ /* 0x000fe2000bf45270 */
[----:B------:R-:W2:Y:S01]  /*11e0*/  LDC R9, c[0x0][0xb24] ;  /* 0x0002c900ff097b82 */ /* 0x000ea20000000800 */
[----:B------:R-:W-:-:S05]  /*11f0*/  CS2R.32 R94, SR_CgaSize ;  /* 0x00000000005e7805 */ /* 0x000fca0000008a00 */
[----:B------:R-:W-:-:S06]  /*1200*/  IMAD R94, R94, -0xa0, RZ ;  /* 0xffffff605e5e7824 */ /* 0x000fcc00078e02ff */
[----:B------:R-:W4:Y:S08]  /*1210*/  LDC R94, c[0x0][R94+0x2a4] ;  /* 0x0000a9005e5e7b82 */ /* 0x000f300000000800 */
[----:B------:R-:W4:Y:S01]  /*1220*/  LDC R40, c[0x0][0xb24] ;  /* 0x0002c900ff287b82 */ /* 0x000f220000000800 */
[----:B-1----:R-:W-:Y:S01]  /*1230*/  I2FP.F32.U32 R4, R11 ;  /* 0x0000000b00047245 */ /* 0x002fe20000201000 */
[----:B------:R-:W-:-:S06]  /*1240*/  IMAD.MOV.U32 R21, RZ, RZ, R11 ;  /* 0x000000ffff157224 */ /* 0x000fcc00078e000b */
[----:B------:R-:W1:Y:S01]  /*1250*/  S2UR UR36, SR_CTAID.Z ;  /* 0x00000000002479c3 */ /* 0x000e620000002700 */
[----:B--2---:R-:W-:Y:S02]  /*1260*/  ISETP.GE.AND P0, PT, R9, 0x1, PT ;  /* 0x000000010900780c */ /* 0x004fe40003f06270 */
[----:B------:R-:W-:Y:S01]  /*1270*/  I2FP.F32.U32 R2, R20 ;  /* 0x0000001400027245 */ /* 0x000fe20000201000 */
[----:B------:R-:W-:-:S04]  /*1280*/  FMUL R4, R4, UR8 ;  /* 0x0000000804047c20 */ /* 0x000fc80008400000 */
[----:B---3--:R-:W-:Y:S01]  /*1290*/  FMUL R2, R2, UR7 ;  /* 0x0000000702027c20 */ /* 0x008fe20008400000 */
[----:B------:R-:W2:Y:S01]  /*12a0*/  F2I.U32.TRUNC.NTZ R96, R4 ;  /* 0x0000000400607305 */ /* 0x000ea2000020f000 */
[----:B------:R-:W3:Y:S07]  /*12b0*/  LDCU UR7, c[0x0][0xb30] ;  /* 0x00016600ff0777ac */ /* 0x000eee0008000800 */
[----:B------:R-:W1:Y:S01]  /*12c0*/  F2I.U32.TRUNC.NTZ R3, R2 ;  /* 0x0000000200037305 */ /* 0x000e62000020f000 */
[----:B--2---:R-:W-:-:S04]  /*12d0*/  IMAD.MOV R96, RZ, RZ, -R96 ;  /* 0x000000ffff607224 */ /* 0x004fc800078e0a60 */
[----:B----4-:R-:W-:Y:S01]  /*12e0*/  IMAD R96, R0, R96, R11 ;  /* 0x0000006000607224 */ /* 0x010fe200078e020b */
[----:B------:R-:W-:Y:S01]  /*12f0*/  PRMT R0, RZ, 0x7610, R0 ;  /* 0x00007610ff007816 */ /* 0x000fe20000000000 */
[----:B---3--:R-:W-:Y:S01]  /*1300*/  UISETP.NE.AND UP3, UPT, UR7, 0x1, UPT ;  /* 0x000000010700788c */ /* 0x008fe2000bf65270 */
[----:B-1----:R-:W-:-:S05]  /*1310*/  IADD3 R3, PT, PT, -R3, RZ, RZ ;  /* 0x000000ff03037210 */ /* 0x002fca0007ffe1ff */
[----:B------:R-:W-:Y:S01]  /*1320*/  IMAD R94, R94, R3, R20 ;  /* 0x000000035e5e7224 */ /* 0x000fe200078e0214 */
[----:B------:R-:W-:Y:S06]  /*1330*/  BRA.U UP4, `(.L_x_18) ;  /* 0x0000000104247547 */ /* 0x000fec000b800000 */
[----:B------:R-:W-:Y:S01]  /*1340*/  ISETP.NE.AND P1, PT, R94, RZ, PT ;  /* 0x000000ff5e00720c */ /* 0x000fe20003f25270 */
[----:B------:R-:W-:Y:S01]  /*1350*/  IMAD.MOV.U32 R0, RZ, RZ, 0x3 ;  /* 0x00000003ff007424 */ /* 0x000fe200078e00ff */
[C---:B------:R-:W-:Y:S02]  /*1360*/  LOP3.LUT R3, R96.reuse, 0xfffffffe, RZ, 0xc0, !PT ;  /* 0xfffffffe60037812 */ /* 0x040fe400078ec0ff */
[----:B------:R-:W-:Y:S02]  /*1370*/  ISETP.LT.U32.OR P1, PT, R96, 0x2, !P1 ;  /* 0x000000026000780c */ /* 0x000fe40004f21470 */
[----:B------:R-:W-:Y:S02]  /*1380*/  SHF.L.U32 R0, R0, R3, RZ ;  /* 0x0000000300007219 */ /* 0x000fe400000006ff */
[----:B------:R-:W-:Y:S02]  /*1390*/  SEL R5, RZ, 0x1, !P1 ;  /* 0x00000001ff057807 */ /* 0x000fe40004800000 */
[----:B------:R-:W-:-:S05]  /*13a0*/  SEL R2, RZ, 0x2, !P1 ;  /* 0x00000002ff027807 */ /* 0x000fca0004800000 */
[----:B------:R-:W-:-:S05]  /*13b0*/  IMAD.IADD R2, R5, 0x1, R2 ;  /* 0x0000000105027824 */ /* 0x000fca00078e0202 */
[----:B------:R-:W-:Y:S02]  /*13c0*/  PRMT R8, R2, 0x7610, R8 ;  /* 0x0000761002087816 */ /* 0x000fe40000000008 */
.L_x_18:
[----:B------:R-:W-:Y:S05]  /*13d0*/  @!P0 BRA `(.L_x_19) ;  /* 0x0000000000b88947 */ /* 0x000fea0003800000 */
[----:B------:R-:W1:Y:S01]  /*13e0*/  LDC.64 R4, c[0x0][0xb18] ;  /* 0x0002c600ff047b82 */ /* 0x000e620000000a00 */
[----:B------:R-:W-:-:S07]  /*13f0*/  ISETP.NE.AND P0, PT, R9, 0x1, PT ;  /* 0x000000010900780c */ /* 0x000fce0003f05270 */
[----:B------:R-:W2:Y:S08]  /*1400*/  LDC R14, c[0x0][0xb0c] ;  /* 0x0002c300ff0e7b82 */ /* 0x000eb00000000800 */
[----:B------:R-:W3:Y:S08]  /*1410*/  LDC R13, c[0x0][0x370] ;  /* 0x0000dc00ff0d7b82 */ /* 0x000ef00000000800 */
[----:B------:R-:W4:Y:S01]  /*1420*/  LDC R16, c[0x0][0x374] ;  /* 0x0000dd00ff107b82 */ /* 0x000f220000000800 */
[----:B-1----:R-:W-:-:S07]  /*1430*/  ISETP.NE.AND P1, PT, R4, 0x1, PT ;  /* 0x000000010400780c */ /* 0x002fce0003f25270 */
[----:B------:R-:W3:Y:S01]  /*1440*/  LDC.64 R6, c[0x0][0xb10] ;  /* 0x0002c400ff067b82 */ /* 0x000ee20000000a00 */
[----:B--2---:R-:W-:-:S07]  /*1450*/  ISETP.NE.AND P2, PT, R14, 0x1, PT ;  /* 0x000000010e00780c */ /* 0x004fce0003f45270 */
[----:B------:R-:W1:Y:S08]  /*1460*/  LDC R12, c[0x0][0xb20] ;  /* 0x0002c800ff0c7b82 */ /* 0x000e700000000800 */
[----:B------:R-:W2:Y:S01]  /*1470*/  LDC.64 R2, c[0x0][0xb28] ;  /* 0x0002ca00ff027b82 */ /* 0x000ea20000000a00 */
[----:B----4-:R-:W-:-:S04]  /*1480*/  IMAD.HI.U32 R15, R16, R5, RZ ;  /* 0x00000005100f7227 */ /* 0x010fc800078e00ff */
[----:B------:R-:W-:-:S04]  /*1490*/  IMAD.HI.U32 R5, R20, R5, RZ ;  /* 0x0000000514057227 */ /* 0x000fc800078e00ff */
[----:B---3--:R-:W-:-:S04]  /*14a0*/  IMAD.HI.U32 R18, R13, R6, RZ ;  /* 0x000000060d127227 */ /* 0x008fc800078e00ff */
[C---:B------:R-:W-:Y:S01]  /*14b0*/  IMAD.HI.U32 R22, R11.reuse, R6, RZ ;  /* 0x000000060b167227 */ /* 0x040fe200078e00ff */
[-C--:B------:R-:W-:Y:S02]  /*14c0*/  @P2 SHF.R.U32.HI R13, RZ, R7.reuse, R18 ;  /* 0x00000007ff0d2219 */ /* 0x080fe40000011612 */
[-C--:B-1----:R-:W-:Y:S02]  /*14d0*/  @P1 SHF.R.U32.HI R16, RZ, R12.reuse, R15 ;  /* 0x0000000cff101219 */ /* 0x082fe4000001160f */
[----:B------:R-:W-:Y:S02]  /*14e0*/  SHF.R.U32.HI R5, RZ, R12, R5 ;  /* 0x0000000cff057219 */ /* 0x000fe40000011605 */
[----:B------:R-:W-:Y:S02]  /*14f0*/  SHF.R.U32.HI R22, RZ, R7, R22 ;  /* 0x00000007ff167219 */ /* 0x000fe40000011616 */
[----:B------:R-:W-:Y:S01]  /*1500*/  SEL R5, R20, R5, !P1 ;  /* 0x0000000514057207 */ /* 0x000fe20004800000 */
[----:B--2---:R-:W-:Y:S01]  /*1510*/  IMAD.HI.U32 R18, R16, R2, RZ ;  /* 0x0000000210127227 */ /* 0x004fe200078e00ff */
[----:B------:R-:W-:-:S02]  /*1520*/  SEL R21, R11, R22, !P2 ;  /* 0x000000160b157207 */ /* 0x000fc40005000000 */
[----:B------:R-:W-:Y:S01]  /*1530*/  IADD3 R7, PT, PT, -R5, RZ, RZ ;  /* 0x000000ff05077210 */ /* 0x000fe20007ffe1ff */
[----:B------:R-:W-:Y:S01]  /*1540*/  IMAD.HI.U32 R6, R13, R2, RZ ;  /* 0x000000020d067227 */ /* 0x000fe200078e00ff */
[----:B------:R-:W-:-:S03]  /*1550*/  @P0 SHF.R.U32.HI R16, RZ, R3, R18 ;  /* 0x00000003ff100219 */ /* 0x000fc60000011612 */
[----:B------:R-:W-:Y:S01]  /*1560*/  IMAD R7, R4, R7, R20 ;  /* 0x0000000704077224 */ /* 0x000fe200078e0214 */
[----:B------:R-:W-:Y:S01]  /*1570*/  @P0 SHF.R.U32.HI R13, RZ, R3, R6 ;  /* 0x00000003ff0d0219 */ /* 0x000fe20000011606 */
[----:B------:R-:W-:-:S04]  /*1580*/  IMAD R16, R16, R9, RZ ;  /* 0x0000000910107224 */ /* 0x000fc800078e02ff */
[----:B------:R-:W-:Y:S01]  /*1590*/  IMAD R6, R13, R9, RZ ;  /* 0x000000090d067224 */ /* 0x000fe200078e02ff */
[----:B------:R-:W-:-:S04]  /*15a0*/  ISETP.GE.AND P1, PT, R5, R16, PT ;  /* 0x000000100500720c */ /* 0x000fc80003f26270 */
[----:B------:R-:W-:Y:S01]  /*15b0*/  ISETP.GE.OR P1, PT, R21, R6, P1 ;  /* 0x000000061500720c */ /* 0x000fe20000f26670 */
[----:B------:R-:W-:-:S05]  /*15c0*/  IMAD.HI.U32 R6, R5, R2, RZ ;  /* 0x0000000205067227 */ /* 0x000fca00078e00ff */
[----:B------:R-:W-:-:S04]  /*15d0*/  SHF.R.U32.HI R6, RZ, R3, R6 ;  /* 0x00000003ff067219 */ /* 0x000fc80000011606 */
[----:B------:R-:W-:-:S03]  /*15e0*/  SEL R6, R5, R6, !P0 ;  /* 0x0000000605067207 */ /* 0x000fc60004000000 */
[----:B------:R-:W-:Y:S01]  /*15f0*/  @!P1 IMAD.HI.U32 R12, R21, R2, RZ ;  /* 0x00000002150c9227 */ /* 0x000fe200078e00ff */
[----:B------:R-:W-:-:S04]  /*1600*/  IADD3 R2, PT, PT, -R6, RZ, RZ ;  /* 0x000000ff06027210 */ /* 0x000fc80007ffe1ff */
[----:B------:R-:W-:Y:S01]  /*1610*/  @!P1 SHF.R.U32.HI R12, RZ, R3, R12 ;  /* 0x00000003ff0c9219 */ /* 0x000fe2000001160c */
[----:B------:R-:W-:-:S03]  /*1620*/  IMAD R2, R9, R2, R5 ;  /* 0x0000000209027224 */ /* 0x000fc600078e0205 */
[----:B------:R-:W-:-:S05]  /*1630*/  @!P1 SEL R3, R21, R12, !P0 ;  /* 0x0000000c15039207 */ /* 0x000fca0004000000 */
[--C-:B------:R-:W-:Y:S02]  /*1640*/  @!P1 IMAD.IADD R6, R6, 0x1, -R3.reuse ;  /* 0x0000000106069824 */ /* 0x100fe400078e0a03 */
[----:B------:R-:W-:Y:S01]  /*1650*/  @!P1 IMAD R3, R2, R13, R3 ;  /* 0x0000000d02039224 */ /* 0x000fe200078e0203 */
[----:B------:R-:W-:Y:S01]  /*1660*/  IADD3 R2, PT, PT, -R21, RZ, RZ ;  /* 0x000000ff15027210 */ /* 0x000fe20007ffe1ff */
[----:B------:R-:W-:Y:S02]  /*1670*/  @!P1 IMAD R5, R6, R9, R21 ;  /* 0x0000000906059224 */ /* 0x000fe400078e0215 */
[----:B------:R-:W-:Y:S02]  /*1680*/  @!P1 IMAD.MOV.U32 R21, RZ, RZ, R3 ;  /* 0x000000ffff159224 */ /* 0x000fe400078e0003 */
[----:B------:R-:W-:Y:S02]  /*1690*/  IMAD R2, R14, R2, R11 ;  /* 0x000000020e027224 */ /* 0x000fe400078e020b */
[----:B------:R-:W-:-:S02]  /*16a0*/  IMAD R20, R5, R4, R7 ;  /* 0x0000000405147224 */ /* 0x000fc400078e0207 */
[----:B------:R-:W-:Y:S02]  /*16b0*/  IMAD R21, R21, R14, R2 ;  /* 0x0000000e15157224 */ /* 0x000fe400078e0202 */
.L_x_19:
[----:B------:R-:W-:Y:S05]  /*16c0*/  BRA.U UP3, `(.L_x_20) ;  /* 0x0000000103407547 */ /* 0x000fea000b800000 */
[----:B------:R-:W1:Y:S08]  /*16d0*/  LDC.64 R4, c[0x0][0xb10] ;  /* 0x0002c400ff047b82 */ /* 0x000e700000000a00 */
[----:B------:R-:W2:Y:S08]  /*16e0*/  LDC.64 R2, c[0x0][0xb18] ;  /* 0x0002c600ff027b82 */ /* 0x000eb00000000a00 */
[----:B------:R-:W3:Y:S08]  /*16f0*/  LDC R6, c[0x0][0xb20] ;  /* 0x0002c800ff067b82 */ /* 0x000ef00000000800 */
[----:B------:R-:W4:Y:S01]  /*1700*/  LDC R12, c[0x0][0xb0c] ;  /* 0x0002c300ff0c7b82 */ /* 0x000f220000000800 */
[----:B-1----:R-:W-:-:S05]  /*1710*/  IMAD.HI.U32 R4, R21, R4, RZ ;  /* 0x0000000415047227 */ /* 0x002fca00078e00ff */
[----:B------:R-:W-:Y:S01]  /*1720*/  SHF.R.U32.HI R4, RZ, R5, R4 ;  /* 0x00000005ff047219 */ /* 0x000fe20000011604 */
[----:B--2---:R-:W-:Y:S01]  /*1730*/  IMAD.HI.U32 R3, R20, R3, RZ ;  /* 0x0000000314037227 */ /* 0x004fe200078e00ff */
[----:B------:R-:W-:-:S04]  /*1740*/  ISETP.NE.AND P0, PT, R2, 0x1, PT ;  /* 0x000000010200780c */ /* 0x000fc80003f05270 */
[----:B---3--:R-:W-:-:S04]  /*1750*/  SHF.R.U32.HI R3, RZ, R6, R3 ;  /* 0x00000006ff037219 */ /* 0x008fc80000011603 */
[----:B------:R-:W-:Y:S02]  /*1760*/  SEL R3, R20, R3, !P0 ;  /* 0x0000000314037207 */ /* 0x000fe40004000000 */
[----:B----4-:R-:W-:-:S04]  /*1770*/  ISETP.NE.AND P1, PT, R12, 0x1, PT ;  /* 0x000000010c00780c */ /* 0x010fc80003f25270 */
[----:B------:R-:W-:-:S05]  /*1780*/  SEL R6, R21, R4, !P1 ;  /* 0x0000000415067207 */ /* 0x000fca0004800000 */
[----:B------:R-:W-:Y:S02]  /*1790*/  IMAD.IADD R4, R3, 0x1, -R6 ;  /* 0x0000000103047824 */ /* 0x000fe400078e0a06 */
[----:B------:R-:W-:Y:S02]  /*17a0*/  IMAD.IADD R3, R6, 0x1, -R3 ;  /* 0x0000000106037824 */ /* 0x000fe400078e0a03 */
[----:B------:R-:W-:Y:S02]  /*17b0*/  IMAD R21, R4, R12, R21 ;  /* 0x0000000c04157224 */ /* 0x000fe400078e0215 */
[----:B------:R-:W-:Y:S02]  /*17c0*/  IMAD R20, R3, R2, R20 ;  /* 0x0000000203147224 */ /* 0x000fe400078e0214 */
.L_x_20:
[----:B------:R-:W-:Y:S05]  /*17d0*/  BRA.U !UP1, `(.L_x_21) ;  /* 0x00000001090c7547 */ /* 0x000fea000b800000 */
[----:B------:R-:W-:Y:S01]  /*17e0*/  UCGABAR_WAIT ;  /* 0x0000000000007dc7 */ /* 0x000fe20008000000 */
[----:B------:R-:W-:Y:S01]  /*17f0*/  CCTL.IVALL ;  /* 0x00000000ff00798f */ /* 0x000fe20002000000 */
[----:B------:R-:W-:Y:S05]  /*1800*/  BRA `(.L_x_22) ;  /* 0x0000000000047947 */ /* 0x000fea0003800000 */
.L_x_21:
[----:B------:R-:W-:Y:S06]  /*1810*/  BAR.SYNC.DEFER_BLOCKING 0x0 ;  /* 0x0000000000007b1d */ /* 0x000fec0000010000 */
.L_x_22:
[----:B------:R-:W-:Y:S05]  /*1820*/  BRA.U UP2, `(.L_x_23) ;  /* 0x0000001d02c07547 */ /* 0x000fea000b800000 */
[----:B------:R-:W1:Y:S01]  /*1830*/  LDCU UR4, c[0x0][0x38c] ;  /* 0x00007180ff0477ac */ /* 0x000e620008000800 */
[----:B------:R-:W2:Y:S01]  /*1840*/  LDC R9, c[0x0][0x370] ;  /* 0x0000dc00ff097b82 */ /* 0x000ea20000000800 */
[----:B------:R-:W-:Y:S01]  /*1850*/  IMAD.SHL.U32 R16, R11, 0x40, RZ ;  /* 0x000000400b107824 */ /* 0x000fe200078e00ff */
[----:B------:R-:W-:Y:S01]  /*1860*/  PLOP3.LUT P1, PT, PT, PT, UP5, 0x80, 0x8 ;  /* 0x000000000008781c */ /* 0x000fe20003f2f058 */
[----:B------:R-:W-:Y:S01]  /*1870*/  HFMA2 R12, -RZ, RZ, 0, 0 ;  /* 0x00000000ff0c7431 */ /* 0x000fe200000001ff */
[----:B------:R-:W-:Y:S01]  /*1880*/  UISETP.NE.AND UP1, UPT, UR10, URZ, UPT ;  /* 0x000000ff0a00728c */ /* 0x000fe2000bf25270 */
[----:B------:R-:W-:Y:S01]  /*1890*/  ISETP.NE.AND P4, PT, R10, RZ, P5 ;  /* 0x000000ff0a00720c */ /* 0x000fe20002f85270 */
[----:B------:R-:W-:Y:S01]  /*18a0*/  IMAD.MOV.U32 R15, RZ, RZ, 0x1 ;  /* 0x00000001ff0f7424 */ /* 0x000fe200078e00ff */
[----:B------:R-:W-:Y:S01]  /*18b0*/  PLOP3.LUT P1, PT, P1, PT, PT, 0x8, 0x80 ;  /* 0x000000000080781c */ /* 0x000fe20000f2e170 */
[----:B------:R-:W3:Y:S01]  /*18c0*/  LDC R0, c[0x0][0x374] ;  /* 0x0000dd00ff007b82 */ /* 0x000ee20000000800 */
[----:B------:R-:W-:Y:S01]  /*18d0*/  IMAD.MOV.U32 R14, RZ, RZ, RZ ;  /* 0x000000ffff0e7224 */ /* 0x000fe200078e00ff */
[----:B------:R-:W-:Y:S01]  /*18e0*/  MOV R8, 0x1 ;  /* 0x0000000100087802 */ /* 0x000fe20000000f00 */
[----:B------:R-:W-:Y:S01]  /*18f0*/  IMAD.MOV.U32 R10, RZ, RZ, RZ ;  /* 0x000000ffff0a7224 */ /* 0x000fe200078e00ff */
[----:B------:R-:W-:Y:S01]  /*1900*/  LOP3.LUT R16, R16, 0x40, RZ, 0xc0, !PT ;  /* 0x0000004010107812 */ /* 0x000fe200078ec0ff */
[----:B------:R-:W4:Y:S01]  /*1910*/  LDCU.64 UR14, c[0x0][0x348] ;  /* 0x00006900ff0e77ac */ /* 0x000f220008000a00 */
[----:B-1----:R-:W-:-:S02]  /*1920*/  UIADD3 UR5, UPT, UPT, UR4, 0x3f, URZ ;  /* 0x0000003f04057890 */ /* 0x002fc4000fffe0ff */
[----:B------:R-:W-:Y:S02]  /*1930*/  USEL UR22, UR6, 0x2, UP1 ;  /* 0x0000000206167887 */ /* 0x000fe40008800000 */
[----:B------:R-:W-:Y:S01]  /*1940*/  USHF.R.S32.HI UR7, URZ, 0x1f, UR5 ;  /* 0x0000001fff077899 */ /* 0x000fe20008011405 */
[----:B------:R-:W-:-:S03]  /*1950*/  UMOV UR23, URZ ;  /* 0x000000ff00177c82 */ /* 0x000fc60008000000 */
[----:B------:R-:W-:Y:S02]  /*1960*/  ULEA.HI UR7, UR7, UR5, URZ, 0x6 ;  /* 0x0000000507077291 */ /* 0x000fe4000f8f30ff */
[----:B------:R-:W-:Y:S02]  /*1970*/  UIADD3 UR5, UPT, UPT, UR4, -0x1, URZ ;  /* 0xffffffff04057890 */ /* 0x000fe4000fffe0ff */
[----:B------:R-:W-:Y:S02]  /*1980*/  USHF.R.S32.HI UR7, URZ, 0x6, UR7 ;  /* 0x00000006ff077899 */ /* 0x000fe40008011407 */
[----:B------:R-:W-:Y:S02]  /*1990*/  UISETP.GE.U32.AND UP2, UPT, UR5, -0x7f, UPT ;  /* 0xffffff810500788c */ /* 0x000fe4000bf46070 */
[----:B------:R-:W-:Y:S02]  /*19a0*/  UISETP.LT.U32.AND UP0, UPT, UR7, 0x1a, UPT ;  /* 0x0000001a0700788c */ /* 0x000fe4000bf01070 */
[----:B------:R-:W-:-:S02]  /*19b0*/  UIADD3 UR4, UPT, UPT, UR4, 0x7e, URZ ;  /* 0x0000007e04047890 */ /* 0x000fc4000fffe0ff */
[----:B------:R-:W-:-:S04]  /*19c0*/  USEL UR5, UR7, 0x1a, UP0 ;  /* 0x0000001a07057887 */ /* 0x000fc80008000000 */
[----:B------:R-:W-:Y:S02]  /*19d0*/  UIADD3 UR21, UPT, UPT, UR5, -0x1, URZ ;  /* 0xffffffff05157890 */ /* 0x000fe4000fffe0ff */
[----:B------:R-:W-:Y:S02]  /*19e0*/  @UP2 UIADD3 UR21, UPT, UPT, UR5, URZ, URZ ;  /* 0x000000ff05152290 */ /* 0x000fe4000fffe0ff */
[----:B------:R-:W-:Y:S02]  /*19f0*/  UIADD3 UR24, UPT, UPT, UR7, -UR5, URZ ;  /* 0x8000000507187290 */ /* 0x000fe4000fffe0ff */
[----:B------:R-:W-:Y:S02]  /*1a00*/  UIADD3 UR13, UPT, UPT, UR21, 0x1, URZ ;  /* 0x00000001150d7890 */ /* 0x000fe4000fffe0ff */
[----:B--2-4-:R-:W-:-:S12]  /*1a10*/  UIADD3 UR21, UPT, UPT, -UR21, URZ, URZ ;  /* 0x000000ff15157290 */ /* 0x014fd8000fffe1ff */
.L_x_43:
[----:B------:R-:W-:Y:S01]  /*1a20*/  UISETP.NE.AND UP0, UPT, UR37, URZ, UPT ;  /* 0x000000ff2500728c */ /* 0x000fe2000bf05270 */
[----:B------:R-:W1:Y:S08]  /*1a30*/  S2UR UR37, SR_CgaCtaId ;  /* 0x00000000002579c3 */ /* 0x000e700000008800 */
[----:B------:R-:W-:Y:S05]  /*1a40*/  BRA.U UP0, `(.L_x_24) ;  /* 0x0000000100347547 */ /* 0x000fea000b800000 */
[----:B------:R-:W2:Y:S01]  /*1a50*/  S2R R2, SR_CgaCtaId ;  /* 0x0000000000027919 */ /* 0x000ea20000008800 */
[----:B------:R-:W-:-:S04]  /*1a60*/  MOV R3, 0x400 ;  /* 0x0000040000037802 */ /* 0x000fc80000000f00 */
[----:B--2---:R-:W-:Y:S02]  /*1a70*/  LEA R3, R2, R3, 0x18 ;  /* 0x0000000302037211 */ /* 0x004fe400078ec0ff */
[----:B------:R-:W-:-:S03]  /*1a80*/  SHF.L.U32 R2, R8, 0x1f, RZ ;  /* 0x0000001f08027819 */ /* 0x000fc600000006ff */
[----:B------:R-:W-:-:S04]  /*1a90*/  IMAD R3, R10, 0x8, R3 ;  /* 0x000000080a037824 */ /* 0x000fc800078e0203 */
[----:B------:R-:W2:Y:S02]  /*1aa0*/  SYNCS.PHASECHK.TRANS64.TRYWAIT P0, [R3+URZ+0x240], R2 ;  /* 0x00024002030075a7 */ /* 0x000ea400080011ff */
[----:B--2---:R-:W-:Y:S05]  /*1ab0*/  @!P0 BRA `(.L_x_25) ;  /* 0x0000006c00648947 */ /* 0x004fea0003800000 */
.L_x_146:
[----:B------:R-:W-:Y:S01]  /*1ac0*/  VIADD R10, R10, 0x1 ;  /* 0x000000010a0a7836 */ /* 0x000fe20000000000 */
[----:B------:R2:W-:Y:S04]  /*1ad0*/  SYNCS.ARRIVE.TRANS64.A1T0 RZ, [R3+URZ+0x230], RZ ;  /* 0x000230ff03ff79a7 */ /* 0x0005e800081000ff */
[----:B------:R-:W-:-:S04]  /*1ae0*/  ISETP.NE.AND P0, PT, R10, 0x2, PT ;  /* 0x000000020a00780c */ /* 0x000fc80003f05270 */
[----:B------:R-:W-:Y:S02]  /*1af0*/  SEL R10, R10, RZ, P0 ;  /* 0x000000ff0a0a7207 */ /* 0x000fe40000000000 */
[----:B--2---:R-:W-:-:S04]  /*1b00*/  SEL R3, RZ, 0x1, P0 ;  /* 0x00000001ff037807 */ /* 0x004fc80000000000 */
[----:B------:R-:W-:-:S07]  /*1b10*/  LOP3.LUT R8, R8, R3, RZ, 0x3c, !PT ;  /* 0x0000000308087212 */ /* 0x000fce00078e3cff */
.L_x_24:
[----:B------:R-:W-:Y:S01]  /*1b20*/  UMOV UR6, 0x400 ;  /* 0x0000040000067882 */ /* 0x000fe20000000000 */
[----:B------:R-:W-:Y:S01]  /*1b30*/  LEA.HI R3, R21, R21, RZ, 0x1 ;  /* 0x0000001515037211 */ /* 0x000fe200078f08ff */
[----:B-1----:R-:W-:Y:S01]  /*1b40*/  ULEA UR6, UR37, UR6, 0x18 ;  /* 0x0000000625067291 */ /* 0x002fe2000f8ec0ff */
[----:B------:R-:W-:Y:S01]  /*1b50*/  SHF.L.U32 R2, R15, 0x1f, RZ ;  /* 0x0000001f0f027819 */ /* 0x000fe200000006ff */
[----:B------:R-:W-:Y:S01]  /*1b60*/  UISETP.GE.U32.AND UP0, UPT, UR4, 0x7f, UPT ;  /* 0x0000007f0400788c */ /* 0x000fe2000bf06070 */
[C---:B------:R-:W-:Y:S01]  /*1b70*/  R2UR UR9, R16.reuse ;  /* 0x00000000100972ca */ /* 0x040fe200000e0000 */
[----:B------:R-:W-:Y:S01]  /*1b80*/  ULEA UR8, UR23, UR6, 0x3 ;  /* 0x0000000617087291 */ /* 0x000fe2000f8e18ff */
[----:B------:R-:W-:Y:S01]  /*1b90*/  IMAD.SHL.U32 R3, R3, 0x40, RZ ;  /* 0x0000004003037824 */ /* 0x000fe200078e00ff */
[----:B------:R-:W-:Y:S01]  /*1ba0*/  R2UR UR11, R16 ;  /* 0x00000000100b72ca */ /* 0x000fe200000e0000 */
[----:B------:R-:W-:-:S03]  /*1bb0*/  UMOV UR25, URZ ;  /* 0x000000ff00197c82 */ /* 0x000fc60008000000 */
[----:B------:R-:W-:-:S03]  /*1bc0*/  R2UR UR35, R3 ;  /* 0x00000000032372ca */ /* 0x000fc600000e0000 */
[----:B------:R1:W2:Y:S01]  /*1bd0*/  SYNCS.PHASECHK.TRANS64.TRYWAIT P0, [UR8+0xd0], R2 ;  /* 0x0000d002ff0075a7 */ /* 0x0002a20008001108 */
[----:B------:R-:W-:-:S09]  /*1be0*/  R2UR UR8, R20 ;  /* 0x00000000140872ca */ /* 0x000fd200000e0000 */
[----:B------:R-:W-:-:S04]  /*1bf0*/  ULOP3.LUT UR35, UR9, 0xffffff80, UR35, 0xf8, !UPT ;  /* 0xffffff8009237892 */ /* 0x000fc8000f8ef823 */
[----:B------:R-:W-:Y:S01]  /*1c00*/  ULEA UR11, UR8, UR11, 0x7 ;  /* 0x0000000b080b7291 */ /* 0x000fe2000f8e38ff */
[----:B------:R-:W-:Y:S11]  /*1c10*/  BRA.U !UP0, `(.L_x_26) ;  /* 0x0000000108bc7547 */ /* 0x000ff6000b800000 */
[----:B------:R-:W-:Y:S01]  /*1c20*/  UMOV UR16, UR21 ;  /* 0x0000001500107c82 */ /* 0x000fe20008000000 */
[----:B------:R-:W-:Y:S01]  /*1c30*/  UMOV UR17, UR23 ;  /* 0x0000001700117c82 */ /* 0x000fe20008000000 */
[----:B------:R-:W-:-:S05]  /*1c40*/  UMOV UR34, URZ ;  /* 0x000000ff00227c82 */ /* 0x000fca0008000000 */
.L_x_32:
[----:B------:R-:W-:Y:S01]  /*1c50*/  ULEA UR33, UR17, UR6, 0x3 ;  /* 0x0000000611217291 */ /* 0x000fe2000f8e18ff */
[----:B------:R-:W-:Y:S01]  /*1c60*/  @P5 MOV R3, 0x4000 ;  /* 0x0000400000035802 */ /* 0x000fe20000000f00 */
[----:B-12-4-:R-:W-:Y:S10]  /*1c70*/  @P0 BRA `(.L_x_27) ;  /* 0x00000000000c0947 */ /* 0x016ff40003800000 */
[----:B------:R-:W-:-:S04]  /*1c80*/  SHF.L.U32 R5, R15, 0x1f, RZ ;  /* 0x0000001f0f057819 */ /* 0x000fc800000006ff */
[----:B------:R-:W2:Y:S02]  /*1c90*/  SYNCS.PHASECHK.TRANS64.TRYWAIT P0, [UR33+0xd0], R5 ;  /* 0x0000d005ff0075a7 */ /* 0x000ea40008001121 */
[----:B--2---:R-:W-:Y:S05]  /*1ca0*/  @!P0 BRA `(.L_x_28) ;  /* 0x0000006800fc8947 */ /* 0x004fea0003800000 */
.L_x_27:
[----:B------:R2:W-:Y:S01]  /*1cb0*/  @P5 SYNCS.ARRIVE.TRANS64 RZ, [UR33], R3 ;  /* 0x00000003ffff59a7 */ /* 0x0005e20008000021 */
[----:B------:R-:W-:Y:S02]  /*1cc0*/  ULOP3.LUT UR8, UR22, 0x2, URZ, 0xfc, !UPT ;  /* 0x0000000216087892 */ /* 0x000fe4000f8efcff */
[----:B------:R-:W-:Y:S02]  /*1cd0*/  UIADD3 UR16, UPT, UPT, UR16, 0x1, URZ ;  /* 0x0000000110107890 */ /* 0x000fe4000fffe0ff */
[----:B------:R-:W-:Y:S02]  /*1ce0*/  UISETP.NE.AND UP0, UPT, UR8, 0x2, UPT ;  /* 0x000000020800788c */ /* 0x000fe4000bf05270 */
[----:B------:R-:W-:-:S07]  /*1cf0*/  UISETP.NE.AND UP2, UPT, UR16, 0x1, UPT ;  /* 0x000000011000788c */ /* 0x000fce000bf45270 */
[----:B------:R-:W-:Y:S05]  /*1d00*/  BRA.U UP0, `(.L_x_29) ;  /* 0x0000000100047547 */ /* 0x000fea000b800000 */
[----:B------:R-:W-:Y:S05]  /*1d10*/  BPT.TRAP 0x1 ;  /* 0x000000040000795c */ /* 0x000fea0000300000 */
.L_x_29:
[----:B------:R-:W-:Y:S04]  /*1d20*/  BSSY.RECONVERGENT B0, `(.L_x_30) ;  /* 0x0000003000007945 */ /* 0x000fe80003800200 */
[----:B------:R-:W-:Y:S05]  /*1d30*/  @!P4 BRA `(.L_x_31) ;  /* 0x000000000004c947 */ /* 0x000fea0003800000 */
[----:B------:R-:W-:Y:S05]  /*1d40*/  BPT.TRAP 0x1 ;  /* 0x000000040000795c */ /* 0x000fea0000300000 */
.L_x_31:
[----:B------:R-:W-:Y:S05]  /*1d50*/  BSYNC.RECONVERGENT B0 ;  /* 0x0000000000007941 */ /* 0x000fea0003800200 */
.L_x_30:
[----:B------:R-:W-:Y:S02]  /*1d60*/  UIADD3 UR23, UPT, UPT, UR17, 0x1, URZ ;  /* 0x0000000111177890 */ /* 0x000fe4000fffe0ff */
[----:B------:R-:W-:Y:S02]  /*1d70*/  UIADD3 UR28, UP1, UPT, UR14, 0x80, URZ ;  /* 0x000000800e1c7890 */ /* 0x000fe4000ff3e0ff */
[----:B------:R-:W-:Y:S02]  /*1d80*/  UISETP.NE.AND UP0, UPT, UR23, 0x1a, UPT ;  /* 0x0000001a1700788c */ /* 0x000fe4000bf05270 */
[----:B------:R-:W-:Y:S02]  /*1d90*/  ULOP3.LUT UR33, UR33, 0xfefffff8, URZ, 0xc0, !UPT ;  /* 0xfefffff821217892 */ /* 0x000fe4000f8ec0ff */
[----:B------:R-:W-:Y:S02]  /*1da0*/  USEL UR9, URZ, 0x1, UP0 ;  /* 0x00000001ff097887 */ /* 0x000fe40008000000 */
[----:B------:R-:W-:-:S02]  /*1db0*/  USEL UR23, UR23, URZ, UP0 ;  /* 0x000000ff17177287 */ /* 0x000fc40008000000 */
[----:B------:R-:W-:Y:S02]  /*1dc0*/  UIADD3 UR26, UP0, UPT, UR14, 0x180, URZ ;  /* 0x000001800e1a7890 */ /* 0x000fe4000ff1e0ff */
[----:B------:R-:W-:Y:S01]  /*1dd0*/  ULEA UR8, UR23, UR6, 0x3 ;  /* 0x0000000617087291 */ /* 0x000fe2000f8e18ff */
[----:B------:R-:W-:Y:S01]  /*1de0*/  LOP3.LUT R15, R15, UR9, RZ, 0x3c, !PT ;  /* 0x000000090f0f7c12 */ /* 0x000fe2000f8e3cff */
[----:B------:R-:W-:Y:S02]  /*1df0*/  UIADD3.X UR29, UPT, UPT, URZ, UR15, URZ, UP1, !UPT ;  /* 0x0000000fff1d7290 */ /* 0x000fe40008ffe4ff */
[----:B------:R-:W-:Y:S01]  /*1e00*/  UIADD3.X UR27, UPT, UPT, URZ, UR15, URZ, UP0, !UPT ;  /* 0x0000000fff1b7290 */ /* 0x000fe200087fe4ff */
[----:B-1----:R-:W-:Y:S01]  /*1e10*/  SHF.L.U32 R2, R15, 0x1f, RZ ;  /* 0x0000001f0f027819 */ /* 0x002fe200000006ff */
[----:B------:R-:W-:Y:S01]  /*1e20*/  UMOV UR18, 0x0 ;  /* 0x0000000000127882 */ /* 0x000fe20000000000 */
[----:B------:R-:W-:Y:S01]  /*1e30*/  UMOV UR19, 0x10000000 ;  /* 0x1000000000137882 */ /* 0x000fe20000000000 */
[----:B------:R-:W-:Y:S01]  /*1e40*/  UMOV UR10, UR34 ;  /* 0x00000022000a7c82 */ /* 0x000fe20008000000 */
[----:B------:R4:W1:Y:S01]  /*1e50*/  SYNCS.PHASECHK.TRANS64.TRYWAIT P0, [UR8+0xd0], R2 ;  /* 0x0000d002ff0075a7 */ /* 0x0008620008001108 */
[----:B------:R-:W-:Y:S01]  /*1e60*/  ULEA UR8, UR17, UR6, 0xc ;  /* 0x0000000611087291 */ /* 0x000fe2000f8e60ff */
[----:B------:R-:W-:Y:S01]  /*1e70*/  UMOV UR12, UR36 ;  /* 0x00000024000c7c82 */ /* 0x000fe20008000000 */
[----:B------:R-:W-:-:S02]  /*1e80*/  UMOV UR9, UR33 ;  /* 0x0000002100097c82 */ /* 0x000fc40008000000 */
[----:B------:R-:W-:Y:S02]  /*1e90*/  UIADD3 UR32, UPT, UPT, UR8, 0x4400, URZ ;  /* 0x0000440008207890 */ /* 0x000fe4000fffe0ff */
[----:B------:R-:W-:Y:S01]  /*1ea0*/  UIADD3 UR8, UPT, UPT, UR8, 0x1e400, URZ ;  /* 0x0001e40008087890 */ /* 0x000fe2000fffe0ff */
[----:B------:R-:W-:Y:S01]  /*1eb0*/  UMOV UR25, UR13 ;  /* 0x0000000d00197c82 */ /* 0x000fe20008000000 */
[----:B------:R-:W-:-:S05]  /*1ec0*/  UMOV UR17, UR23 ;  /* 0x0000001700117c82 */ /* 0x000fca0008000000 */
[----:B------:R2:W-:Y:S02]  /*1ed0*/  UTMALDG.3D.2CTA [UR32], [UR28], desc[UR18] ;  /* 0x000012201c0075b4 */ /* 0x0005e40008211000 */
[----:B------:R4:W-:Y:S01]  /*1ee0*/  UTMALDG.3D.2CTA [UR8], [UR26], desc[UR18] ;  /* 0x000012081a0075b4 */ /* 0x0009e20008211000 */
[----:B--2---:R-:W-:Y:S01]  /*1ef0*/  UIADD3 UR34, UPT, UPT, UR34, 0x40, URZ ;  /* 0x0000004022227890 */ /* 0x004fe2000fffe0ff */
[----:B------:R-:W-:Y:S11]  /*1f00*/  BRA.U UP2, `(.L_x_32) ;  /* 0xfffffffd02507547 */ /* 0x000ff6000b83ffff */
.L_x_26:
[----:B----4-:R-:W-:Y:S01]  /*1f10*/  ULEA UR8, UR23, UR6, 0x3 ;  /* 0x0000000617087291 */ /* 0x010fe2000f8e18ff */
[----:B-1----:R-:W-:Y:S01]  /*1f20*/  SHF.L.U32 R2, R15, 0x1f, RZ ;  /* 0x0000001f0f027819 */ /* 0x002fe200000006ff */
[----:B------:R-:W-:Y:S01]  /*1f30*/  @!P1 SYNCS.ARRIVE.TRANS64.A1T0 RZ, [UR6+0x1c8], RZ ;  /* 0x0001c8ffffff99a7 */ /* 0x000fe20008100006 */
[----:B------:R-:W-:-:S06]  /*1f40*/  UISETP.GT.AND UP0, UPT, UR7, UR5, UPT ;  /* 0x000000050700728c */ /* 0x000fcc000bf04270 */
[----:B--2---:R1:W2:Y:S03]  /*1f50*/  SYNCS.PHASECHK.TRANS64.TRYWAIT P0, [UR8+0xd0], R2 ;  /* 0x0000d002ff0075a7 */ /* 0x0042a60008001108 */
[----:B------:R-:W-:Y:S05]  /*1f60*/  BRA.U !UP0, `(.L_x_33) ;  /* 0x0000000108bc7547 */ /* 0x000fea000b800000 */
[----:B------:R-:W-:Y:S01]  /*1f70*/  UIADD3 UR26, UPT, UPT, UR24, UR25, URZ ;  /* 0x00000019181a7290 */ /* 0x000fe2000fffe0ff */
[----:B------:R-:W-:-:S11]  /*1f80*/  UMOV UR27, UR23 ;  /* 0x00000017001b7c82 */ /* 0x000fd60008000000 */
.L_x_39:
[----:B------:R-:W-:Y:S01]  /*1f90*/  ULEA UR17, UR27, UR6, 0x3 ;  /* 0x000000061b117291 */ /* 0x000fe2000f8e18ff */
[----:B--2---:R-:W-:Y:S01]  /*1fa0*/  @P5 MOV R3, 0x4000 ;  /* 0x0000400000035802 */ /* 0x004fe20000000f00 */
[----:B-12---:R-:W-:Y:S10]  /*1fb0*/  @P0 BRA `(.L_x_34) ;  /* 0x00000000000c0947 */ /* 0x006ff40003800000 */
[----:B------:R-:W-:-:S04]  /*1fc0*/  SHF.L.U32 R5, R15, 0x1f, RZ ;  /* 0x0000001f0f057819 */ /* 0x000fc800000006ff */
[----:B------:R-:W2:Y:S02]  /*1fd0*/  SYNCS.PHASECHK.TRANS64.TRYWAIT P0, [UR17+0xd0], R5 ;  /* 0x0000d005ff0075a7 */ /* 0x000ea40008001111 */
[----:B--2---:R-:W-:Y:S05]  /*1fe0*/  @!P0 BRA `(.L_x_35) ;  /* 0x0000006800448947 */ /* 0x004fea0003800000 */
.L_x_34:
[----:B------:R2:W-:Y:S01]  /*1ff0*/  @P5 SYNCS.ARRIVE.TRANS64 RZ, [UR17], R3 ;  /* 0x00000003ffff59a7 */ /* 0x0005e20008000011 */
[----:B------:R-:W-:-:S04]  /*2000*/  ULOP3.LUT UR8, UR22, 0x2, URZ, 0xfc, !UPT ;  /* 0x0000000216087892 */ /* 0x000fc8000f8efcff */
[----:B------:R-:W-:-:S09]  /*2010*/  UISETP.NE.AND UP0, UPT, UR8, 0x2, UPT ;  /* 0x000000020800788c */ /* 0x000fd2000bf05270 */
[----:B------:R-:W-:Y:S05]  /*2020*/  BRA.U UP0, `(.L_x_36) ;  /* 0x0000000100047547 */ /* 0x000fea000b800000 */
[----:B------:R-:W-:Y:S05]  /*2030*/  BPT.TRAP 0x1 ;  /* 0x000000040000795c */ /* 0x000fea0000300000 */
.L_x_36:
[----:B------:R-:W-:Y:S04]  /*2040*/  BSSY.RECONVERGENT B0, `(.L_x_37) ;  /* 0x0000003000007945 */ /* 0x000fe80003800200 */
[----:B------:R-:W-:Y:S05]  /*2050*/  @!P4 BRA `(.L_x_38) ;  /* 0x000000000004c947 */ /* 0x000fea0003800000 */
[----:B------:R-:W-:Y:S05]  /*2060*/  BPT.TRAP 0x1 ;  /* 0x000000040000795c */ /* 0x000fea0000300000 */
.L_x_38:
[----:B------:R-:W-:Y:S05]  /*2070*/  BSYNC.RECONVERGENT B0 ;  /* 0x0000000000007941 */ /* 0x000fea0003800200 */
.L_x_37:
[----:B------:R-:W-:Y:S02]  /*2080*/  UIADD3 UR23, UPT, UPT, UR27, 0x1, URZ ;  /* 0x000000011b177890 */ /* 0x000fe4000fffe0ff */
[----:B------:R-:W-:Y:S02]  /*2090*/  UIADD3 UR32, UP1, UPT, UR14, 0x80, URZ ;  /* 0x000000800e207890 */ /* 0x000fe4000ff3e0ff */
[----:B------:R-:W-:Y:S02]  /*20a0*/  UISETP.NE.AND UP0, UPT, UR23, 0x1a, UPT ;  /* 0x0000001a1700788c */ /* 0x000fe4000bf05270 */
[----:B------:R-:W-:Y:S02]  /*20b0*/  USHF.L.U32 UR18, UR25, 0x6, URZ ;  /* 0x0000000619127899 */ /* 0x000fe400080006ff */
[----:B------:R-:W-:Y:S02]  /*20c0*/  USEL UR9, URZ, 0x1, UP0 ;  /* 0x00000001ff097887 */ /* 0x000fe40008000000 */
[----:B------:R-:W-:-:S02]  /*20d0*/  USEL UR23, UR23, URZ, UP0 ;  /* 0x000000ff17177287 */ /* 0x000fc40008000000 */
[----:B------:R-:W-:Y:S02]  /*20e0*/  UIADD3 UR30, UP0, UPT, UR14, 0x180, URZ ;  /* 0x000001800e1e7890 */ /* 0x000fe4000ff1e0ff */
[----:B------:R-:W-:Y:S01]  /*20f0*/  ULEA UR8, UR23, UR6, 0x3 ;  /* 0x0000000617087291 */ /* 0x000fe2000f8e18ff */
[----:B------:R-:W-:Y:S01]  /*2100*/  LOP3.LUT R15, R15, UR9, RZ, 0x3c, !PT ;  /* 0x000000090f0f7c12 */ /* 0x000fe2000f8e3cff */
[----:B------:R-:W-:Y:S02]  /*2110*/  ULOP3.LUT UR17, UR17, 0xfefffff8, URZ, 0xc0, !UPT ;  /* 0xfefffff811117892 */ /* 0x000fe4000f8ec0ff */
[----:B------:R-:W-:Y:S01]  /*2120*/  UIADD3.X UR33, UPT, UPT, URZ, UR15, URZ, UP1, !UPT ;  /* 0x0000000fff217290 */ /* 0x000fe20008ffe4ff */
[----:B-1----:R-:W-:Y:S01]  /*2130*/  SHF.L.U32 R2, R15, 0x1f, RZ ;  /* 0x0000001f0f027819 */ /* 0x002fe200000006ff */
[----:B------:R-:W-:Y:S01]  /*2140*/  UIADD3.X UR31, UPT, UPT, URZ, UR15, URZ, UP0, !UPT ;  /* 0x0000000fff1f7290 */ /* 0x000fe200087fe4ff */
[----:B------:R-:W-:Y:S02]  /*2150*/  UMOV UR28, 0x0 ;  /* 0x00000000001c7882 */ /* 0x000fe40000000000 */
[----:B------:R4:W1:Y:S01]  /*2160*/  SYNCS.PHASECHK.TRANS64.TRYWAIT P0, [UR8+0xd0], R2 ;  /* 0x0000d002ff0075a7 */ /* 0x0008620008001108 */
[----:B------:R-:W-:Y:S01]  /*2170*/  ULEA UR8, UR27, UR6, 0xc ;  /* 0x000000061b087291 */ /* 0x000fe2000f8e60ff */
[----:B------:R-:W-:Y:S01]  /*2180*/  UMOV UR29, 0x10000000 ;  /* 0x10000000001d7882 */ /* 0x000fe20000000000 */
[----:B------:R-:W-:-:S02]  /*2190*/  UMOV UR19, UR35 ;  /* 0x0000002300137c82 */ /* 0x000fc40008000000 */
[----:B------:R-:W-:Y:S02]  /*21a0*/  UIADD3 UR16, UPT, UPT, UR8, 0x4400, URZ ;  /* 0x0000440008107890 */ /* 0x000fe4000fffe0ff */
[----:B------:R-:W-:Y:S01]  /*21b0*/  UIADD3 UR8, UPT, UPT, UR8, 0x1e400, URZ ;  /* 0x0001e40008087890 */ /* 0x000fe2000fffe0ff */
[----:B------:R-:W-:Y:S01]  /*21c0*/  UMOV UR20, UR36 ;  /* 0x0000002400147c82 */ /* 0x000fe20008000000 */
[----:B------:R-:W-:Y:S01]  /*21d0*/  UMOV UR12, UR36 ;  /* 0x00000024000c7c82 */ /* 0x000fe20008000000 */
[----:B------:R-:W-:Y:S01]  /*21e0*/  UMOV UR9, UR17 ;  /* 0x0000001100097c82 */ /* 0x000fe20008000000 */
[----:B------:R-:W-:Y:S01]  /*21f0*/  UMOV UR10, UR18 ;  /* 0x00000012000a7c82 */ /* 0x000fe20008000000 */
[----:B------:R-:W-:Y:S02]  /*2200*/  UIADD3 UR25, UPT, UPT, UR25, 0x1, URZ ;  /* 0x0000000119197890 */ /* 0x000fe4000fffe0ff */
[----:B------:R4:W-:Y:S01]  /*2210*/  UTMALDG.3D.2CTA [UR16], [UR32], desc[UR28] ;  /* 0x00001c10200075b4 */ /* 0x0009e20008211000 */
[----:B------:R-:W-:Y:S01]  /*2220*/  UMOV UR27, UR23 ;  /* 0x00000017001b7c82 */ /* 0x000fe20008000000 */
[----:B------:R-:W-:Y:S01]  /*2230*/  UISETP.NE.AND UP0, UPT, UR25, UR26, UPT ;  /* 0x0000001a1900728c */ /* 0x000fe2000bf05270 */
[----:B------:R4:W-:Y:S08]  /*2240*/  UTMALDG.3D.2CTA [UR8], [UR30], desc[UR28] ;  /* 0x00001c081e0075b4 */ /* 0x0009f00008211000 */
[----:B----4-:R-:W-:Y:S05]  /*2250*/  BRA.U UP0, `(.L_x_39) ;  /* 0xfffffffd004c7547 */ /* 0x010fea000b83ffff */
.L_x_33:
[----:B-1----:R-:W-:Y:S01]  /*2260*/  LEA R2, R14, UR6, 0x3 ;  /* 0x000000060e027c11 */ /* 0x002fe2000f8e18ff */
[----:B------:R-:W-:Y:S01]  /*2270*/  NOP ;  /* 0x0000000000007918 */ /* 0x000fe20000000000 */
[----:B--2---:R-:W-:Y:S02]  /*2280*/  SHF.L.U32 R3, R12, 0x1f, RZ ;  /* 0x0000001f0c037819 */ /* 0x004fe400000006ff */
[----:B------:R-:W-:Y:S02]  /*2290*/  LEA R4, R14, UR6, 0x4 ;  /* 0x000000060e047c11 */ /* 0x000fe4000f8e20ff */
[----:B------:R-:W1:Y:S02]  /*22a0*/  SYNCS.PHASECHK.TRANS64.TRYWAIT P0, [R2+URZ+0x1d0], R3 ;  /* 0x0001d003020075a7 */ /* 0x000e6400080011ff */
[----:B-1----:R-:W-:Y:S05]  /*22b0*/  @!P0 BRA `(.L_x_40) ;  /* 0x0000006400a88947 */ /* 0x002fea0003800000 */
.L_x_149:
[----:B------:R-:W2:Y:S01]  /*22c0*/  LDS.128 R4, [R4+0x260] ;  /* 0x0002600004047984 */ /* 0x000ea20000000c00 */
[----:B------:R-:W-:Y:S01]  /*22d0*/  ISETP.GE.AND P0, PT, R40, 0x1, PT ;  /* 0x000000012800780c */ /* 0x000fe20003f06270 */
[----:B-1----:R-:W-:Y:S01]  /*22e0*/  VIADD R2, R2, 0x1e0 ;  /* 0x000001e002027836 */ /* 0x002fe20000000000 */
[----:B------:R-:W-:Y:S01]  /*22f0*/  @!PT LDS RZ, [RZ] ;  /* 0x00000000fffff984 */ /* 0x000fe20000000800 */
[----:B------:R-:W-:Y:S01]  /*2300*/  @!PT LDS RZ, [RZ] ;  /* 0x00000000fffff984 */ /* 0x000fe20000000800 */
[----:B------:R-:W-:Y:S01]  /*2310*/  @!PT LDS RZ, [RZ] ;  /* 0x00000000fffff984 */ /* 0x000fe20000000800 */
[----:B------:R-:W-:Y:S01]  /*2320*/  @!PT LDS RZ, [RZ] ;  /* 0x00000000fffff984 */ /* 0x000fe20000000800 */
[----:B------:R1:W-:Y:S06]  /*2330*/  MEMBAR.ALL.CTA ;  /* 0x0000000000007992 */ /* 0x0003ec0000008000 */
[----:B-1----:R-:W1:Y:S01]  /*2340*/  FENCE.VIEW.ASYNC.S ;  /* 0x00000000000073c6 */ /* 0x002e620000000000 */
[----:B------:R-:W-:-:S04]  /*2350*/  PRMT R2, RZ, 0x654, R2 ;  /* 0x00000654ff027816 */ /* 0x000fc80000000002 */
[----:B-1----:R1:W-:Y:S01]  /*2360*/  SYNCS.ARRIVE.TRANS64.RED.A1T0 RZ, [R2+URZ], RZ ;  /* 0x000000ff02ff79a7 */ /* 0x0023e200081004ff */
[----:B--2---:R-:W-:-:S13]  /*2370*/  LOP3.LUT P2, RZ, R6, 0x1, RZ, 0xc0, !PT ;  /* 0x0000000106ff7812 */ /* 0x004fda000784c0ff */
[----:B------:R-:W-:Y:S01]  /*2380*/  @P2 SHF.R.U32.HI R3, RZ, 0x10, R5 ;  /* 0x00000010ff032819 */ /* 0x000fe20000011605 */
[----:B------:R-:W-:Y:S01]  /*2390*/  VOTEU.ANY UP0, P2 ;  /* 0x0000000000ff7886 */ /* 0x000fe20001000100 */
[----:B------:R-:W-:Y:S02]  /*23a0*/  @P2 MOV R13, R4 ;  /* 0x00000004000d2202 */ /* 0x000fe40000000f00 */
[----:B------:R-:W-:Y:S02]  /*23b0*/  @P2 R2UR.BROADCAST UR8, R3 ;  /* 0x00000000030822ca */ /* 0x000fe400008e0000 */
[----:B------:R-:W-:-:S11]  /*23c0*/  @P2 LOP3.LUT R11, R5, 0xffff, RZ, 0xc0, !PT ;  /* 0x0000ffff050b2812 */ /* 0x000fd600078ec0ff */
[----:B------:R-:W-:Y:S01]  /*23d0*/  @UP0 UMOV UR36, UR8 ;  /* 0x0000000800240c82 */ /* 0x000fe20008000000 */
[----:B-1----:R-:W-:Y:S05]  /*23e0*/  @!P0 BRA `(.L_x_41) ;  /* 0x0000000000b88947 */ /* 0x002fea0003800000 */
[----:B------:R-:W3:Y:S01]  /*23f0*/  LDC.64 R4, c[0x0][0xb18] ;  /* 0x0002c600ff047b82 */ /* 0x000ee20000000a00 */
[----:B------:R-:W-:-:S07]  /*2400*/  ISETP.NE.AND P3, PT, R40, 0x1, PT ;  /* 0x000000012800780c */ /* 0x000fce0003f65270 */
[----:B------:R-:W1:Y:S08]  /*2410*/  LDC.64 R6, c[0x0][0xb10] ;  /* 0x0002c400ff067b82 */ /* 0x000e700000000a00 */
[----:B------:R-:W2:Y:S08]  /*2420*/  LDC R17, c[0x0][0xb20] ;  /* 0x0002c800ff117b82 */ /* 0x000eb00000000800 */
[----:B------:R-:W4:Y:S01]  /*2430*/  LDC R18, c[0x0][0xb0c] ;  /* 0x0002c300ff127b82 */ /* 0x000f220000000800 */
[----:B---3--:R-:W-:Y:S01]  /*2440*/  IMAD.HI.U32 R22, R0, R5, RZ ;  /* 0x0000000500167227 */ /* 0x008fe200078e00ff */
[----:B------:R-:W-:-:S06]  /*2450*/  ISETP.NE.AND P0, PT, R4, 0x1, PT ;  /* 0x000000010400780c */ /* 0x000fcc0003f05270 */
[----:B------:R-:W3:Y:S01]  /*2460*/  LDC.64 R2, c[0x0][0xb28] ;  /* 0x0002ca00ff027b82 */ /* 0x000ee20000000a00 */
[----:B-1----:R-:W-:-:S04]  /*2470*/  IMAD.HI.U32 R20, R9, R6, RZ ;  /* 0x0000000609147227 */ /* 0x002fc800078e00ff */
[----:B------:R-:W-:Y:S01]  /*2480*/  IMAD.HI.U32 R24, R13, R6, RZ ;  /* 0x000000060d187227 */ /* 0x000fe200078e00ff */
[----:B------:R-:W-:Y:S02]  /*2490*/  SHF.R.U32.HI R20, RZ, R7, R20 ;  /* 0x00000007ff147219 */ /* 0x000fe40000011614 */
[----:B--2---:R-:W-:Y:S01]  /*24a0*/  SHF.R.U32.HI R19, RZ, R17, R22 ;  /* 0x00000011ff137219 */ /* 0x004fe20000011616 */
[----:B------:R-:W-:Y:S01]  /*24b0*/  IMAD.HI.U32 R22, R11, R5, RZ ;  /* 0x000000050b167227 */ /* 0x000fe200078e00ff */
[----:B------:R-:W-:Y:S02]  /*24c0*/  SHF.R.U32.HI R24, RZ, R7, R24 ;  /* 0x00000007ff187219 */ /* 0x000fe40000011618 */
[----:B------:R-:W-:Y:S02]  /*24d0*/  SEL R19, R0, R19, !P0 ;  /* 0x0000001300137207 */ /* 0x000fe40004000000 */
[----:B------:R-:W-:Y:S02]  /*24e0*/  SHF.R.U32.HI R22, RZ, R17, R22 ;  /* 0x00000011ff167219 */ /* 0x000fe40000011616 */
[----:B----4-:R-:W-:-:S02]  /*24f0*/  ISETP.NE.AND P1, PT, R18, 0x1, PT ;  /* 0x000000011200780c */ /* 0x010fc40003f25270 */
[----:B------:R-:W-:Y:S02]  /*2500*/  SEL R5, R11, R22, !P0 ;  /* 0x000000160b057207 */ /* 0x000fe40004000000 */
[----:B------:R-:W-:Y:S02]  /*2510*/  SEL R21, R9, R20, !P1 ;  /* 0x0000001409157207 */ /* 0x000fe40004800000 */
[----:B------:R-:W-:Y:S01]  /*2520*/  SEL R7, R13, R24, !P1 ;  /* 0x000000180d077207 */ /* 0x000fe20004800000 */
[----:B---3--:R-:W-:Y:S01]  /*2530*/  IMAD.HI.U32 R20, R19, R2, RZ ;  /* 0x0000000213147227 */ /* 0x008fe200078e00ff */
[----:B------:R-:W-:-:S03]  /*2540*/  IADD3 R17, PT, PT, -R5, RZ, RZ ;  /* 0x000000ff05117210 */ /* 0x000fc60007ffe1ff */
        /* <DEDUP_REMOVED lines=11> */
[----:B------:R-:W-:-:S04]  /*2600*/  @!P0 IMAD.HI.U32 R20, R7, R2, RZ ;  /* 0x0000000207148227 */ /* 0x000fc800078e00ff */
[----:B------:R-:W-:Y:S01]  /*2610*/  IMAD.MOV R2, RZ, RZ, -R6 ;  /* 0x000000ffff027224 */ /* 0x000fe200078e0a06 */
[----:B------:R-:W-:-:S03]  /*2620*/  @!P0 SHF.R.U32.HI R20, RZ, R3, R20 ;  /* 0x00000003ff148219 */ /* 0x000fc60000011614 */
[----:B------:R-:W-:Y:S01]  /*2630*/  IMAD R2, R40, R2, R5 ;  /* 0x0000000228027224 */ /* 0x000fe200078e0205 */
        /* <DEDUP_REMOVED lines=9> */
.L_x_41:
[----:B------:R-:W1:Y:S02]  /*26d0*/  LDCU UR8, c[0x0][0xb30] ;  /* 0x00016600ff0877ac */ /* 0x000e640008000800 */
[----:B-1----:R-:W-:-:S09]  /*26e0*/  UISETP.NE.AND UP0, UPT, UR8, 0x1, UPT ;  /* 0x000000010800788c */ /* 0x002fd2000bf05270 */
[----:B------:R-:W-:Y:S05]  /*26f0*/  BRA.U UP0, `(.L_x_42) ;  /* 0x0000000100407547 */ /* 0x000fea000b800000 */
[----:B------:R-:W1:Y:S08]  /*2700*/  LDC.64 R4, c[0x0][0xb10] ;  /* 0x0002c400ff047b82 */ /* 0x000e700000000a00 */
[----:B------:R-:W2:Y:S08]  /*2710*/  LDC.64 R2, c[0x0][0xb18] ;  /* 0x0002c600ff027b82 */ /* 0x000eb00000000a00 */
[----:B------:R-:W4:Y:S08]  /*2720*/  LDC R6, c[0x0][0xb20] ;  /* 0x0002c800ff067b82 */ /* 0x000f300000000800 */
[----:B------:R-:W3:Y:S01]  /*2730*/  LDC R18, c[0x0][0xb0c] ;  /* 0x0002c300ff127b82 */ /* 0x000ee20000000800 */
[----:B-1----:R-:W-:-:S05]  /*2740*/  IMAD.HI.U32 R4, R13, R4, RZ ;  /* 0x000000040d047227 */ /* 0x002fca00078e00ff */
[----:B------:R-:W-:Y:S01]  /*2750*/  SHF.R.U32.HI R4, RZ, R5, R4 ;  /* 0x00000005ff047219 */ /* 0x000fe20000011604 */
[----:B--2---:R-:W-:Y:S01]  /*2760*/  IMAD.HI.U32 R3, R11, R3, RZ ;  /* 0x000000030b037227 */ /* 0x004fe200078e00ff */
[----:B------:R-:W-:-:S04]  /*2770*/  ISETP.NE.AND P0, PT, R2, 0x1, PT ;  /* 0x000000010200780c */ /* 0x000fc80003f05270 */
[----:B----4-:R-:W-:-:S04]  /*2780*/  SHF.R.U32.HI R6, RZ, R6, R3 ;  /* 0x00000006ff067219 */ /* 0x010fc80000011603 */
[----:B------:R-:W-:Y:S02]  /*2790*/  SEL R3, R11, R6, !P0 ;  /* 0x000000060b037207 */ /* 0x000fe40004000000 */
[----:B---3--:R-:W-:-:S04]  /*27a0*/  ISETP.NE.AND P1, PT, R18, 0x1, PT ;  /* 0x000000011200780c */ /* 0x008fc80003f25270 */
[----:B------:R-:W-:-:S05]  /*27b0*/  SEL R4, R13, R4, !P1 ;  /* 0x000000040d047207 */ /* 0x000fca0004800000 */
[----:B------:R-:W-:Y:S02]  /*27c0*/  IMAD.IADD R5, R3, 0x1, -R4 ;  /* 0x0000000103057824 */ /* 0x000fe400078e0a04 */
[----:B------:R-:W-:Y:S02]  /*27d0*/  IMAD.IADD R3, R4, 0x1, -R3 ;  /* 0x0000000104037824 */ /* 0x000fe400078e0a03 */
[----:B------:R-:W-:Y:S02]  /*27e0*/  IMAD R13, R5, R18, R13 ;  /* 0x00000012050d7224 */ /* 0x000fe400078e020d */
[----:B------:R-:W-:-:S07]  /*27f0*/  IMAD R11, R3, R2, R11 ;  /* 0x00000002030b7224 */ /* 0x000fce00078e020b */
.L_x_42:
[----:B------:R-:W-:Y:S01]  /*2800*/  VIADD R14, R14, 0x1 ;  /* 0x000000010e0e7836 */ /* 0x000fe20000000000 */
[----:B------:R-:W-:Y:S01]  /*2810*/  PLOP3.LUT P1, PT, PT, PT, PT, 0x80, 0x8 ;  /* 0x000000000008781c */ /* 0x000fe20003f2f070 */
[----:B------:R-:W-:Y:S02]  /*2820*/  IMAD.IADD R21, R13, 0x1, R96 ;  /* 0x000000010d157824 */ /* 0x000fe400078e0260 */
[----:B------:R-:W-:Y:S01]  /*2830*/  IMAD.IADD R20, R11, 0x1, R94 ;  /* 0x000000010b147824 */ /* 0x000fe200078e025e */
[----:B------:R-:W-:-:S04]  /*2840*/  ISETP.NE.AND P0, PT, R14, 0x2, PT ;  /* 0x000000020e00780c */ /* 0x000fc80003f05270 */
[----:B------:R-:W-:Y:S02]  /*2850*/  SEL R3, RZ, 0x1, P0 ;  /* 0x00000001ff037807 */ /* 0x000fe40000000000 */
[----:B------:R-:W-:Y:S02]  /*2860*/  SEL R14, R14, RZ, P0 ;  /* 0x000000ff0e0e7207 */ /* 0x000fe40000000000 */
[----:B------:R-:W-:Y:S01]  /*2870*/  LOP3.LUT R12, R12, R3, RZ, 0x3c, !PT ;  /* 0x000000030c0c7212 */ /* 0x000fe200078e3cff */
[----:B------:R-:W-:Y:S06]  /*2880*/  @P2 BRA `(.L_x_43) ;  /* 0xfffffff000642947 */ /* 0x000fec000383ffff */
[----:B------:R-:W-:Y:S01]  /*2890*/  UIADD3 UR6, UPT, UPT, UR6, 0xd0, URZ ;  /* 0x000000d006067890 */ /* 0x000fe2000fffe0ff */
[----:B------:R-:W-:-:S03]  /*28a0*/  SHF.L.U32 R3, R15, 0x1f, RZ ;  /* 0x0000001f0f037819 */ /* 0x000fc600000006ff */
[----:B------:R-:W-:-:S09]  /*28b0*/  ULEA UR4, UR23, UR6, 0x3 ;  /* 0x0000000617047291 */ /* 0x000fd2000f8e18ff */
[----:B------:R-:W1:Y:S02]  /*28c0*/  SYNCS.PHASECHK.TRANS64.TRYWAIT P0, [UR4], R3 ;  /* 0x00000003ff0075a7 */ /* 0x000e640008001104 */
[----:B-1----:R-:W-:Y:S05]  /*28d0*/  @!P0 BRA `(.L_x_44) ;  /* 0x0000006000348947 */ /* 0x002fea0003800000 */
.L_x_151:
[----:B------:R-:W-:-:S04]  /*28e0*/  UIADD3 UR5, UPT, UPT, UR23, 0x1, URZ ;  /* 0x0000000117057890 */ /* 0x000fc8000fffe0ff */
[----:B------:R-:W-:-:S04]  /*28f0*/  UISETP.NE.AND UP0, UPT, UR5, 0x1a, UPT ;  /* 0x0000001a0500788c */ /* 0x000fc8000bf05270 */
[----:B------:R-:W-:Y:S02]  /*2900*/  USEL UR7, URZ, 0x1, UP0 ;  /* 0x00000001ff077887 */ /* 0x000fe40008000000 */
[----:B------:R-:W-:-:S04]  /*2910*/  USEL UR5, UR5, URZ, UP0 ;  /* 0x000000ff05057287 */ /* 0x000fc80008000000 */
[----:B------:R-:W-:Y:S01]  /*2920*/  ULEA UR4, UR5, UR6, 0x3 ;  /* 0x0000000605047291 */ /* 0x000fe2000f8e18ff */
[----:B------:R-:W-:-:S04]  /*2930*/  LOP3.LUT R2, R15, UR7, RZ, 0x3c, !PT ;  /* 0x000000070f027c12 */ /* 0x000fc8000f8e3cff */
[----:B-1----:R-:W-:-:S04]  /*2940*/  SHF.L.U32 R3, R2, 0x1f, RZ ;  /* 0x0000001f02037819 */ /* 0x002fc800000006ff */
[----:B------:R-:W1:Y:S02]  /*2950*/  SYNCS.PHASECHK.TRANS64.TRYWAIT P0, [UR4], R3 ;  /* 0x00000003ff0075a7 */ /* 0x000e640008001104 */
[----:B-1----:R-:W-:Y:S05]  /*2960*/  @!P0 BRA `(.L_x_45) ;  /* 0x0000006000288947 */ /* 0x002fea0003800000 */
.L_x_153:
        /* <DEDUP_REMOVED lines=9> */
.L_x_155:
        /* <DEDUP_REMOVED lines=9> */
.L_x_157:
        /* <DEDUP_REMOVED lines=9> */
.L_x_159:
        /* <DEDUP_REMOVED lines=9> */
.L_x_161:
        /* <DEDUP_REMOVED lines=9> */
.L_x_163:
        /* <DEDUP_REMOVED lines=9> */
.L_x_165:
        /* <DEDUP_REMOVED lines=9> */
.L_x_167:
        /* <DEDUP_REMOVED lines=9> */
.L_x_169:
        /* <DEDUP_REMOVED lines=9> */
.L_x_171:
        /* <DEDUP_REMOVED lines=9> */
.L_x_173:
        /* <DEDUP_REMOVED lines=9> */
.L_x_175:
        /* <DEDUP_REMOVED lines=9> */
.L_x_177:
        /* <DEDUP_REMOVED lines=9> */
.L_x_179:
        /* <DEDUP_REMOVED lines=9> */
.L_x_181:
        /* <DEDUP_REMOVED lines=9> */
.L_x_183:
        /* <DEDUP_REMOVED lines=9> */
.L_x_185:
        /* <DEDUP_REMOVED lines=9> */
.L_x_187:
        /* <DEDUP_REMOVED lines=9> */
.L_x_189:
        /* <DEDUP_REMOVED lines=9> */
.L_x_191:
        /* <DEDUP_REMOVED lines=9> */
.L_x_193:
        /* <DEDUP_REMOVED lines=9> */
.L_x_195:
        /* <DEDUP_REMOVED lines=9> */
.L_x_197:
        /* <DEDUP_REMOVED lines=9> */
.L_x_199:
[----:B------:R-:W-:-:S04]  /*3660*/  UIADD3 UR5, UPT, UPT, UR5, 0x1, URZ ;  /* 0x0000000105057890 */ /* 0x000fc8000fffe0ff */
[----:B------:R-:W-:-:S04]  /*3670*/  UISETP.NE.AND UP0, UPT, UR5, 0x1a, UPT ;  /* 0x0000001a0500788c */ /* 0x000fc8000bf05270 */
[----:B------:R-:W-:Y:S02]  /*3680*/  USEL UR4, URZ, 0x1, UP0 ;  /* 0x00000001ff047887 */ /* 0x000fe40008000000 */
[----:B------:R-:W-:-:S04]  /*3690*/  USEL UR5, UR5, URZ, UP0 ;  /* 0x000000ff05057287 */ /* 0x000fc80008000000 */
[----:B------:R-:W-:Y:S01]  /*36a0*/  ULEA UR5, UR5, UR6, 0x3 ;  /* 0x0000000605057291 */ /* 0x000fe2000f8e18ff */
[----:B-1----:R-:W-:-:S04]  /*36b0*/  LOP3.LUT R3, R2, UR4, RZ, 0x3c, !PT ;  /* 0x0000000402037c12 */ /* 0x002fc8000f8e3cff */
[----:B------:R-:W-:Y:S01]  /*36c0*/  SHF.L.U32 R3, R3, 0x1f, RZ ;  /* 0x0000001f03037819 */ /* 0x000fe200000006ff */
[----:B---3--:R-:W-:-:S07]  /*36d0*/  IMAD.U32 R0, RZ, RZ, UR5 ;  /* 0x00000005ff007e24 */ /* 0x008fce000f8e00ff */
.L_x_69:
[----:B-1----:R1:W2:Y:S02]  /*36e0*/  SYNCS.PHASECHK.TRANS64.TRYWAIT P0, [R0+URZ], R3 ;  /* 0x00000003000075a7 */ /* 0x0022a400080011ff */
[----:B--2---:R-:W-:Y:S05]  /*36f0*/  @!P0 NANOSLEEP.SYNCS 0x989680 ;  /* 0x009896800000895d */ /* 0x004fea0003900000 */
[----:B------:R-:W2:Y:S02]  /*3700*/  @!P0 SYNCS.PHASECHK.TRANS64 P0, [R0+URZ], R3 ;  /* 0x00000003000085a7 */ /* 0x000ea400080010ff */
[----:B--2---:R-:W-:Y:S05]  /*3710*/  @P0 EXIT ;  /* 0x000000000000094d */ /* 0x004fea0003800000 */
[----:B------:R-:W-:Y:S05]  /*3720*/  BRA `(.L_x_69) ;  /* 0xfffffffc00ec7947 */ /* 0x000fea000383ffff */
.L_x_23:
[----:B------:R-:W-:-:S04]  /*3730*/  UISETP.NE.AND UP1, UPT, UR37, URZ, UPT ;  /* 0x000000ff2500728c */ /* 0x000fc8000bf25270 */
[----:B------:R-:W-:-:S09]  /*3740*/  UISETP.NE.OR UP1, UPT, UR10, 0x1, UP1 ;  /* 0x000000010a00788c */ /* 0x000fd20008f25670 */
[----:B------:R-:W-:Y:S05]  /*3750*/  BRA.U UP1, `(.L_x_70) ;  /* 0x00000005014c7547 */ /* 0x000fea000b800000 */
[----:B------:R-:W-:Y:S01]  /*3760*/  HFMA2 R11, -RZ, RZ, 0, 0 ;  /* 0x00000000ff0b7431 */ /* 0x000fe200000001ff */
[----:B------:R-:W-:Y:S01]  /*3770*/  ISETP.GE.U32.AND P2, PT, R10, 0x2, PT ;  /* 0x000000020a00780c */ /* 0x000fe20003f46070 */
[----:B------:R-:W-:Y:S01]  /*3780*/  IMAD.MOV.U32 R12, RZ, RZ, 0x1 ;  /* 0x00000001ff0c7424 */ /* 0x000fe200078e00ff */
[----:B------:R-:W-:Y:S01]  /*3790*/  CS2R R8, SRZ ;  /* 0x0000000000087805 */ /* 0x000fe2000001ff00 */
[----:B------:R-:W-:Y:S01]  /*37a0*/  IMAD.MOV.U32 R3, RZ, RZ, RZ ;  /* 0x000000ffff037224 */ /* 0x000fe200078e00ff */
[----:B------:R-:W-:Y:S01]  /*37b0*/  UMOV UR4, 0x400 ;  /* 0x0000040000047882 */ /* 0x000fe20000000000 */
[----:B------:R-:W-:Y:S01]  /*37c0*/  UMOV UR6, URZ ;  /* 0x000000ff00067c82 */ /* 0x000fe20008000000 */
[----:B------:R-:W-:-:S12]  /*37d0*/  ULEA UR37, UR37, UR4, 0x18 ;  /* 0x0000000425257291 */ /* 0x000fd8000f8ec0ff */
.L_x_74:
[----:B------:R-:W-:Y:S02]  /*37e0*/  LEA R0, R3, UR37, 0x3 ;  /* 0x0000002503007c11 */ /* 0x000fe4000f8e18ff */
[----:B------:R-:W-:-:S03]  /*37f0*/  SHF.L.U32 R5, R8, 0x1f, RZ ;  /* 0x0000001f08057819 */ /* 0x000fc600000006ff */
[----:B------:R-:W-:Y:S01]  /*3800*/  VIADD R4, R0, 0x240 ;  /* 0x0000024000047836 */ /* 0x000fe20000000000 */
[----:B------:R-:W1:Y:S02]  /*3810*/  SYNCS.PHASECHK.TRANS64.TRYWAIT P0, [R0+URZ+0x230], R5 ;  /* 0x00023005000075a7 */ /* 0x000e6400080011ff */
[----:B-1----:R-:W-:Y:S05]  /*3820*/  @!P0 BRA `(.L_x_71) ;  /* 0x0000005800b88947 */ /* 0x002fea0003800000 */
.L_x_200:
[----:B------:R-:W-:Y:S01]  /*3830*/  ULEA UR5, UR6, UR37, 0x3 ;  /* 0x0000002506057291 */ /* 0x000fe2000f8e18ff */
[----:B------:R-:W-:Y:S01]  /*3840*/  PRMT R4, RZ, 0x654, R4 ;  /* 0x00000654ff047816 */ /* 0x000fe20000000004 */
[----:B-1----:R-:W-:Y:S01]  /*3850*/  @!P2 IMAD.MOV.U32 R5, RZ, RZ, 0x10 ;  /* 0x00000010ff05a424 */ /* 0x002fe200078e00ff */
[----:B------:R-:W-:Y:S01]  /*3860*/  SHF.L.U32 R7, R12, 0x1f, RZ ;  /* 0x0000001f0c077819 */ /* 0x000fe200000006ff */
[----:B------:R-:W-:Y:S01]  /*3870*/  UIADD3 UR4, UPT, UPT, UR5, 0x1d0, URZ ;  /* 0x000001d005047890 */ /* 0x000fe2000fffe0ff */
[----:B------:R1:W-:Y:S05]  /*3880*/  SYNCS.ARRIVE.TRANS64.RED.A1T0 RZ, [R4+URZ], RZ ;  /* 0x000000ff04ff79a7 */ /* 0x0003ea00081004ff */
[----:B------:R-:W-:Y:S01]  /*3890*/  IMAD.U32 R13, RZ, RZ, UR4 ;  /* 0x00000004ff0d7e24 */ /* 0x000fe2000f8e00ff */
[----:B------:R-:W2:Y:S04]  /*38a0*/  SYNCS.PHASECHK.TRANS64.TRYWAIT P0, [UR5+0x1e0], R7 ;  /* 0x0001e007ff0075a7 */ /* 0x000ea80008001105 */
[----:B------:R-:W-:Y:S01]  /*38b0*/  PRMT R13, R10, 0x654, R13 ;  /* 0x000006540a0d7816 */ /* 0x000fe2000000000d */
[----:B-12---:R-:W-:Y:S06]  /*38c0*/  @!P0 BRA `(.L_x_72) ;  /* 0x0000005800a48947 */ /* 0x006fec0003800000 */
.L_x_202:
[----:B------:R-:W-:Y:S01]  /*38d0*/  ULEA UR4, UR6, UR37, 0x4 ;  /* 0x0000002506047291 */ /* 0x000fe2000f8e20ff */
[----:B------:R-:W-:Y:S01]  /*38e0*/  SEL R2, R13, R2, !P2 ;  /* 0x000000020d027207 */ /* 0x000fe20005000000 */
[----:B------:R-:W-:Y:S01]  /*38f0*/  UIADD3 UR5, UPT, UPT, UR5, 0x1d0, URZ ;  /* 0x000001d005057890 */ /* 0x000fe2000fffe0ff */
[----:B-1----:R-:W-:Y:S01]  /*3900*/  LEA R0, R11, UR37, 0x3 ;  /* 0x000000250b007c11 */ /* 0x002fe2000f8e18ff */
[----:B------:R-:W-:Y:S01]  /*3910*/  UIADD3 UR4, UPT, UPT, UR4, 0x260, URZ ;  /* 0x0000026004047890 */ /* 0x000fe2000fffe0ff */
[----:B------:R1:W-:Y:S01]  /*3920*/  @!P2 SYNCS.ARRIVE.TRANS64.RED RZ, [R2+URZ], R5 ;  /* 0x0000000502ffa9a7 */ /* 0x0003e200080004ff */
[----:B------:R-:W-:Y:S01]  /*3930*/  UIADD3 UR6, UPT, UPT, UR6, 0x1, URZ ;  /* 0x0000000106067890 */ /* 0x000fe2000fffe0ff */
[----:B------:R-:W-:-:S03]  /*3940*/  VIADD R3, R3, 0x1 ;  /* 0x0000000103037836 */ /* 0x000fc60000000000 */
[----:B------:R-:W-:Y:S02]  /*3950*/  UISETP.NE.AND UP0, UPT, UR6, 0x2, UPT ;  /* 0x000000020600788c */ /* 0x000fe4000bf05270 */
[----:B------:R-:W-:Y:S01]  /*3960*/  ISETP.NE.AND P0, PT, R3, 0x2, PT ;  /* 0x000000020300780c */ /* 0x000fe20003f05270 */
[----:B------:R-:W-:Y:S06]  /*3970*/  UGETNEXTWORKID.BROADCAST [UR4], [UR5] ;  /* 0x00000000040073ca */ /* 0x000fec0008000100 */
[----:B------:R-:W-:Y:S02]  /*3980*/  USEL UR4, URZ, 0x1, UP0 ;  /* 0x00000001ff047887 */ /* 0x000fe40008000000 */
[----:B------:R-:W-:-:S04]  /*3990*/  USEL UR6, UR6, URZ, UP0 ;  /* 0x000000ff06067287 */ /* 0x000fc80008000000 */
[----:B------:R-:W-:Y:S02]  /*39a0*/  LOP3.LUT R12, R12, UR4, RZ, 0x3c, !PT ;  /* 0x000000040c0c7c12 */ /* 0x000fe4000f8e3cff */
[----:B-1----:R-:W-:-:S04]  /*39b0*/  SHF.L.U32 R5, R9, 0x1f, RZ ;  /* 0x0000001f09057819 */ /* 0x002fc800000006ff */
[----:B------:R-:W1:Y:S02]  /*39c0*/  SYNCS.PHASECHK.TRANS64.TRYWAIT P1, [R0+URZ+0x1d0], R5 ;  /* 0x0001d005000075a7 */ /* 0x000e6400080211ff */
[----:B-1----:R-:W-:Y:S05]  /*39d0*/  @!P1 BRA `(.L_x_73) ;  /* 0x0000005800789947 */ /* 0x002fea0003800000 */
.L_x_203:
[----:B------:R-:W-:Y:S01]  /*39e0*/  LEA R4, R11, UR37, 0x4 ;  /* 0x000000250b047c11 */ /* 0x000fe2000f8e20ff */
[----:B-1----:R-:W-:Y:S01]  /*39f0*/  VIADD R0, R0, 0x1e0 ;  /* 0x000001e000007836 */ /* 0x002fe20000000000 */
[----:B------:R-:W-:Y:S01]  /*3a00*/  SEL R3, R3, RZ, P0 ;  /* 0x000000ff03037207 */ /* 0x000fe20000000000 */
[----:B------:R-:W-:-:S03]  /*3a10*/  VIADD R11, R11, 0x1 ;  /* 0x000000010b0b7836 */ /* 0x000fc60000000000 */
[----:B------:R-:W1:Y:S01]  /*3a20*/  LDS.128 R4, [R4+0x260] ;  /* 0x0002600004047984 */ /* 0x000e620000000c00 */
[----:B------:R-:W-:Y:S02]  /*3a30*/  PRMT R0, RZ, 0x654, R0 ;  /* 0x00000654ff007816 */ /* 0x000fe40000000000 */
[C---:B------:R-:W-:Y:S01]  /*3a40*/  ISETP.NE.AND P1, PT, R11.reuse, 0x2, PT ;  /* 0x000000020b00780c */ /* 0x040fe20003f25270 */
[----:B------:R-:W-:Y:S01]  /*3a50*/  @!PT LDS RZ, [RZ] ;  /* 0x00000000fffff984 */ /* 0x000fe20000000800 */
[----:B------:R-:W-:Y:S01]  /*3a60*/  @!PT LDS RZ, [RZ] ;  /* 0x00000000fffff984 */ /* 0x000fe20000000800 */
[----:B------:R-:W-:Y:S01]  /*3a70*/  @!PT LDS RZ, [RZ] ;  /* 0x00000000fffff984 */ /* 0x000fe20000000800 */
[----:B------:R-:W-:Y:S01]  /*3a80*/  @!PT LDS RZ, [RZ] ;  /* 0x00000000fffff984 */ /* 0x000fe20000000800 */
[----:B------:R2:W-:Y:S06]  /*3a90*/  MEMBAR.ALL.CTA ;  /* 0x0000000000007992 */ /* 0x0005ec0000008000 */
[----:B--2---:R-:W2:Y:S01]  /*3aa0*/  FENCE.VIEW.ASYNC.S ;  /* 0x00000000000073c6 */ /* 0x004ea20000000000 */
[----:B------:R-:W-:Y:S01]  /*3ab0*/  SEL R11, R11, RZ, P1 ;  /* 0x000000ff0b0b7207 */ /* 0x000fe20000800000 */
[----:B--2---:R2:W-:Y:S01]  /*3ac0*/  SYNCS.ARRIVE.TRANS64.RED.A1T0 RZ, [R0+URZ], RZ ;  /* 0x000000ff00ff79a7 */ /* 0x0045e200081004ff */
[----:B-1----:R-:W-:-:S02]  /*3ad0*/  LOP3.LUT P3, RZ, R6, 0x1, RZ, 0xc0, !PT ;  /* 0x0000000106ff7812 */ /* 0x002fc4000786c0ff */
[----:B------:R-:W-:-:S04]  /*3ae0*/  SEL R5, RZ, 0x1, P0 ;  /* 0x00000001ff057807 */ /* 0x000fc80000000000 */
[----:B------:R-:W-:Y:S02]  /*3af0*/  LOP3.LUT R8, R8, R5, RZ, 0x3c, !PT ;  /* 0x0000000508087212 */ /* 0x000fe400078e3cff */
[----:B--2---:R-:W-:-:S04]  /*3b00*/  SEL R0, RZ, 0x1, P1 ;  /* 0x00000001ff007807 */ /* 0x004fc80000800000 */
[----:B------:R-:W-:Y:S01]  /*3b10*/  LOP3.LUT R9, R9, R0, RZ, 0x3c, !PT ;  /* 0x0000000009097212 */ /* 0x000fe200078e3cff */
[----:B------:R-:W-:Y:S06]  /*3b20*/  @P3 BRA `(.L_x_74) ;  /* 0xfffffffc002c3947 */ /* 0x000fec000383ffff */
[----:B------:R-:W-:Y:S01]  /*3b30*/  ULEA UR5, UR6, UR37, 0x3 ;  /* 0x0000002506057291 */ /* 0x000fe2000f8e18ff */
[----:B------:R-:W-:-:S08]  /*3b40*/  SHF.L.U32 R3, R12, 0x1f, RZ ;  /* 0x0000001f0c037819 */ /* 0x000fd000000006ff */
[----:B------:R-:W1:Y:S02]  /*3b50*/  SYNCS.PHASECHK.TRANS64 P0, [UR5+0x1e0], R3 ;  /* 0x0001e003ff0075a7 */ /* 0x000e640008001005 */
[----:B-1----:R-:W-:Y:S05]  /*3b60*/  @P0 BRA `(.L_x_75) ;  /* 0x0000000000080947 */ /* 0x002fea0003800000 */
[----:B------:R-:W1:Y:S02]  /*3b70*/  SYNCS.PHASECHK.TRANS64.TRYWAIT P0, [UR5+0x1e0], R3 ;  /* 0x0001e003ff0075a7 */ /* 0x000e640008001105 */
[----:B-1----:R-:W-:Y:S05]  /*3b80*/  @!P0 BRA `(.L_x_76) ;  /* 0x0000005800208947 */ /* 0x002fea0003800000 */
.L_x_75:
[----:B------:R-:W-:-:S04]  /*3b90*/  UIADD3 UR4, UPT, UPT, UR6, 0x1, URZ ;  /* 0x0000000106047890 */ /* 0x000fc8000fffe0ff */
[----:B------:R-:W-:-:S04]  /*3ba0*/  UISETP.NE.AND UP0, UPT, UR4, 0x2, UPT ;  /* 0x000000020400788c */ /* 0x000fc8000bf05270 */
[----:B------:R-:W-:Y:S02]  /*3bb0*/  USEL UR7, URZ, 0x1, UP0 ;  /* 0x00000001ff077887 */ /* 0x000fe40008000000 */
[----:B------:R-:W-:-:S04]  /*3bc0*/  USEL UR4, UR4, URZ, UP0 ;  /* 0x000000ff04047287 */ /* 0x000fc80008000000 */
[----:B------:R-:W-:Y:S01]  /*3bd0*/  ULEA UR4, UR4, UR37, 0x3 ;  /* 0x0000002504047291 */ /* 0x000fe2000f8e18ff */
[----:B-1----:R-:W-:-:S04]  /*3be0*/  LOP3.LUT R3, R12, UR7, RZ, 0x3c, !PT ;  /* 0x000000070c037c12 */ /* 0x002fc8000f8e3cff */
[----:B------:R-:W-:-:S04]  /*3bf0*/  SHF.L.U32 R0, R3, 0x1f, RZ ;  /* 0x0000001f03007819 */ /* 0x000fc800000006ff */
[----:B------:R-:W1:Y:S02]  /*3c00*/  SYNCS.PHASECHK.TRANS64 P0, [UR4+0x1e0], R0 ;  /* 0x0001e000ff0075a7 */ /* 0x000e640008001004 */
[----:B-1----:R-:W-:Y:S05]  /*3c10*/  @P0 EXIT ;  /* 0x000000000000094d */ /* 0x002fea0003800000 */
[----:B------:R-:W-:Y:S02]  /*3c20*/  SHF.L.U32 R3, R3, 0x1f, RZ ;  /* 0x0000001f03037819 */ /* 0x000fe400000006ff */
[----:B------:R-:W-:-:S07]  /*3c30*/  MOV R0, UR4 ;  /* 0x0000000400007c02 */ /* 0x000fce0008000f00 */
.L_x_77:
[----:B-1----:R1:W2:Y:S02]  /*3c40*/  SYNCS.PHASECHK.TRANS64.TRYWAIT P0, [R0+URZ+0x1e0], R3 ;  /* 0x0001e003000075a7 */ /* 0x0022a400080011ff */
[----:B--2---:R-:W-:Y:S05]  /*3c50*/  @!P0 NANOSLEEP.SYNCS 0x989680 ;  /* 0x009896800000895d */ /* 0x004fea0003900000 */
[----:B------:R-:W2:Y:S02]  /*3c60*/  @!P0 SYNCS.PHASECHK.TRANS64 P0, [R0+URZ+0x1e0], R3 ;  /* 0x0001e003000085a7 */ /* 0x000ea400080010ff */
[----:B--2---:R-:W-:Y:S05]  /*3c70*/  @P0 EXIT ;  /* 0x000000000000094d */ /* 0x004fea0003800000 */
[----:B------:R-:W-:Y:S05]  /*3c80*/  BRA `(.L_x_77) ;  /* 0xfffffffc00ec7947 */ /* 0x000fea000383ffff */
.L_x_70:
[----:B------:R-:W-:Y:S05]  /*3c90*/  BRA.U UP4, `(.L_x_78) ;  /* 0x0000001104a07547 */ /* 0x000fea000b800000 */
[----:B------:R-:W-:Y:S01]  /*3ca0*/  UMOV UR6, 0x40 ;  /* 0x0000004000067882 */ /* 0x000fe20000000000 */
[----:B------:R-:W-:Y:S01]  /*3cb0*/  NOP ;  /* 0x0000000000007918 */ /* 0x000fe20000000000 */
[----:B------:R-:W-:Y:S01]  /*3cc0*/  ULEA UR6, UR37, UR6, 0x18 ;  /* 0x0000000625067291 */ /* 0x000fe2000f8ec0ff */
[----:B------:R-:W-:Y:S02]  /*3cd0*/  UMOV UR7, 0x400 ;  /* 0x0000040000077882 */ /* 0x000fe40000000000 */
[----:B------:R-:W-:-:S06]  /*3ce0*/  ULEA UR37, UR37, UR7, 0x18 ;  /* 0x0000000725257291 */ /* 0x000fcc000f8ec0ff */
[----:B------:R-:W1:Y:S02]  /*3cf0*/  LDS.U8 R2, [UR6+0x1c] ;  /* 0x00001c06ff027984 */ /* 0x000e640008000000 */
[----:B-1----:R-:W-:-:S13]  /*3d00*/  ISETP.NE.AND P0, PT, R2, RZ, PT ;  /* 0x000000ff0200720c */ /* 0x002fda0003f05270 */
[----:B------:R-:W-:Y:S05]  /*3d10*/  @P0 BRA `(.L_x_79) ;  /* 0x0000000400080947 */ /* 0x000fea0003800000 */
[----:B------:R-:W-:Y:S02]  /*3d20*/  UISETP.NE.U32.AND UP0, UPT, UR5, 0x1, UPT ;  /* 0x000000010500788c */ /* 0x000fe4000bf05070 */
[----:B------:R-:W-:-:S07]  /*3d30*/  UIADD3 UR8, UPT, UPT, UR6, 0x8, URZ ;  /* 0x0000000806087890 */ /* 0x000fce000fffe0ff */
[----:B------:R-:W-:Y:S05]  /*3d40*/  BRA.U !UP0, `(.L_x_80) ;  /* 0x00000001089c7547 */ /* 0x000fea000b800000 */
[----:B------:R-:W-:Y:S01]  /*3d50*/  ELECT P0, URZ, PT ;  /* 0x0000000000ff782f */ /* 0x000fe20003800000 */
[----:B------:R-:W-:-:S12]  /*3d60*/  BSSY B0, `(.L_x_80) ;  /* 0x0000025000007945 */ /* 0x000fd80003800000 */
[----:B------:R-:W-:Y:S05]  /*3d70*/  @!P0 BRA `(.L_x_81) ;  /* 0x00000000008c8947 */ /* 0x000fea0003800000 */
[----:B------:R-:W-:-:S05]  /*3d80*/  UMOV UR7, 0x10 ;  /* 0x0000001000077882 */ /* 0x000fca0000000000 */
[----:B------:R-:W-:Y:S04]  /*3d90*/  DEPBAR.LE SB1, 0x36 ;  /* 0x00009d800000791a */ /* 0x000fe80000000000 */
[----:B------:R-:W1:Y:S02]  /*3da0*/  UTCATOMSWS.2CTA.FIND_AND_SET.ALIGN UP1, UR7, UR7 ;  /* 0x00000007000775e3 */ /* 0x000e640008220800 */
[----:B-1----:R-:W-:Y:S01]  /*3db0*/  MOV R11, UR7 ;  /* 0x00000007000b7c02 */ /* 0x002fe20008000f00 */
[----:B------:R-:W-:Y:S06]  /*3dc0*/  BRA.U UP1, `(.L_x_82) ;  /* 0x0000000101187547 */ /* 0x000fec000b800000 */
.L_x_83:
[----:B------:R-:W-:Y:S05]  /*3dd0*/  NANOSLEEP 0x64 ;  /* 0x000000640000795d */ /* 0x000fea0003800000 */
[----:B------:R-:W-:-:S05]  /*3de0*/  UMOV UR7, 0x10 ;  /* 0x0000001000077882 */ /* 0x000fca0000000000 */
[----:B------:R-:W-:Y:S04]  /*3df0*/  DEPBAR.LE SB1, 0x36 ;  /* 0x00009d800000791a */ /* 0x000fe80000000000 */
[----:B------:R-:W1:Y:S02]  /*3e00*/  UTCATOMSWS.2CTA.FIND_AND_SET.ALIGN UP1, UR7, UR7 ;  /* 0x00000007000775e3 */ /* 0x000e640008220800 */
[----:B-1----:R-:W-:Y:S01]  /*3e10*/  MOV R11, UR7 ;  /* 0x00000007000b7c02 */ /* 0x002fe20008000f00 */
[----:B------:R-:W-:Y:S05]  /*3e20*/  BRA.U !UP1, `(.L_x_83) ;  /* 0xfffffffd09e87547 */ /* 0x000fea000b83ffff */
.L_x_82:
[----:B------:R-:W1:Y:S01]  /*3e30*/  LDS R5, [UR6+0x10] ;  /* 0x00001006ff057984 */ /* 0x000e620008000800 */
[----:B------:R-:W-:Y:S01]  /*3e40*/  IMAD.U32 R3, RZ, RZ, UR37 ;  /* 0x00000025ff037e24 */ /* 0x000fe2000f8e00ff */
[----:B------:R-:W-:-:S03]  /*3e50*/  MOV R2, UR4 ;  /* 0x0000000400027c02 */ /* 0x000fc60008000f00 */
[----:B------:R-:W-:Y:S01]  /*3e60*/  VIADD R3, R3, 0x280 ;  /* 0x0000028003037836 */ /* 0x000fe20000000000 */
[----:B-1----:R-:W-:-:S04]  /*3e70*/  SHF.L.U32 R5, R5, 0x1f, RZ ;  /* 0x0000001f05057819 */ /* 0x002fc800000006ff */
[----:B------:R-:W1:Y:S02]  /*3e80*/  SYNCS.PHASECHK.TRANS64.TRYWAIT P0, [UR6+0x8], R5 ;  /* 0x00000805ff0075a7 */ /* 0x000e640008001106 */
[----:B-1----:R-:W-:Y:S05]  /*3e90*/  @P0 BRA `(.L_x_84) ;  /* 0x0000000000080947 */ /* 0x002fea0003800000 */
[----:B------:R-:W1:Y:S02]  /*3ea0*/  SYNCS.PHASECHK.TRANS64.TRYWAIT P0, [UR6+0x8], R5 ;  /* 0x00000805ff0075a7 */ /* 0x000e640008001106 */
[----:B-1----:R-:W-:Y:S05]  /*3eb0*/  @!P0 BRA `(.L_x_85) ;  /* 0x00000054006c8947 */ /* 0x002fea0003800000 */
.L_x_84:
[----:B-1----:R-:W-:Y:S01]  /*3ec0*/  HFMA2 R4, -RZ, RZ, 0, 5.9604644775390625e-08 ;  /* 0x00000001ff047431 */ /* 0x002fe200000001ff */
[----:B------:R-:W-:Y:S01]  /*3ed0*/  UPRMT UR7, UR4, 0x654, UR8 ;  /* 0x0000065404077896 */ /* 0x000fe20008000008 */
[----:B------:R-:W-:Y:S01]  /*3ee0*/  IMAD.MOV.U32 R6, RZ, RZ, 0xffff ;  /* 0x0000ffffff067424 */ /* 0x000fe200078e00ff */
[----:B------:R-:W-:Y:S01]  /*3ef0*/  PRMT R2, R2, 0x654, R3 ;  /* 0x0000065402027816 */ /* 0x000fe20000000003 */
[----:B------:R-:W-:Y:S02]  /*3f00*/  IMAD.MOV.U32 R5, RZ, RZ, 0x4 ;  /* 0x00000004ff057424 */ /* 0x000fe400078e00ff */
[----:B------:R-:W-:Y:S01]  /*3f10*/  IMAD.SHL.U32 R9, R11, 0x20, RZ ;  /* 0x000000200b097824 */ /* 0x000fe200078e00ff */
[----:B------:R-:W-:Y:S02]  /*3f20*/  MOV R3, UR7 ;  /* 0x0000000700037c02 */ /* 0x000fe40008000f00 */
[-C--:B------:R-:W-:Y:S01]  /*3f30*/  SHF.L.U32 R7, R6, R11.reuse, RZ ;  /* 0x0000000b06077219 */ /* 0x080fe200000006ff */
[----:B------:R1:W-:Y:S01]  /*3f40*/  SYNCS.ARRIVE.TRANS64.RED RZ, [UR7], R5 ;  /* 0x00000005ffff79a7 */ /* 0x0003e20008000407 */
[----:B------:R-:W-:Y:S01]  /*3f50*/  SHF.L.U32 R6, R4, R11, RZ ;  /* 0x0000000b04067219 */ /* 0x000fe200000006ff */
[----:B------:R1:W-:Y:S04]  /*3f60*/  STS [UR37+0x280], R9 ;  /* 0x00028009ff007988 */ /* 0x0003e80008000825 */
[----:B------:R1:W-:Y:S04]  /*3f70*/  STAS [R2.64], R11 ;  /* 0x0000000b02007dbd */ /* 0x0003e8000c0008ff */
[----:B------:R1:W-:Y:S04]  /*3f80*/  ATOMS.OR RZ, [UR6+0x14], R7 ;  /* 0x00001407ffff798c */ /* 0x0003e8000b000006 */
[----:B------:R1:W-:Y:S04]  /*3f90*/  ATOMS.OR RZ, [UR6+0x18], R6 ;  /* 0x00001806ffff798c */ /* 0x0003e8000b000006 */
[----:B------:R1:W-:Y:S02]  /*3fa0*/  ATOMS.XOR RZ, [UR6+0x10], R4 ;  /* 0x00001004ffff798c */ /* 0x0003e4000b800006 */
.L_x_81:
[----:B------:R-:W-:Y:S05]  /*3fb0*/  BSYNC B0 ;  /* 0x0000000000007941 */ /* 0x000fea0003800000 */
.L_x_80:
[----:B------:R-:W-:Y:S05]  /*3fc0*/  BRA.U UP0, `(.L_x_86) ;  /* 0x00000001006c7547 */ /* 0x000fea000b800000 */
[----:B------:R-:W-:-:S03]  /*3fd0*/  UMOV UR7, 0xffffffff ;  /* 0xffffffff00077882 */ /* 0x000fc60000000000 */
[----:B------:R-:W-:Y:S05]  /*3fe0*/  BRA.DIV UR7, `(.L_x_87) ;  /* 0x0000005607387947 */ /* 0x000fea000b800000 */
[----:B------:R-:W-:-:S13]  /*3ff0*/  ELECT P6, URZ, PT ;  /* 0x0000000000ff782f */ /* 0x000fda00038c0000 */
.L_x_207:
[----:B------:R-:W-:Y:S05]  /*4000*/  @!P6 BRA `(.L_x_86) ;  /* 0x00000000005ce947 */ /* 0x000fea0003800000 */
[----:B-1----:R-:W1:Y:S02]  /*4010*/  LDS R3, [UR6+0x10] ;  /* 0x00001006ff037984 */ /* 0x002e640008000800 */
[----:B-1----:R-:W-:-:S04]  /*4020*/  SHF.L.U32 R3, R3, 0x1f, RZ ;  /* 0x0000001f03037819 */ /* 0x002fc800000006ff */
[----:B------:R-:W1:Y:S02]  /*4030*/  SYNCS.PHASECHK.TRANS64.TRYWAIT P0, [UR6+0x8], R3 ;  /* 0x00000803ff0075a7 */ /* 0x000e640008001106 */
[----:B-1----:R-:W-:Y:S05]  /*4040*/  @P0 BRA `(.L_x_88) ;  /* 0x0000000000080947 */ /* 0x002fea0003800000 */
[----:B------:R-:W1:Y:S02]  /*4050*/  SYNCS.PHASECHK.TRANS64.TRYWAIT P0, [UR6+0x8], R3 ;  /* 0x00000803ff0075a7 */ /* 0x000e640008001106 */
[----:B-1----:R-:W-:Y:S05]  /*4060*/  @!P0 BRA `(.L_x_89) ;  /* 0x0000005400388947 */ /* 0x002fea0003800000 */
.L_x_88:
[----:B------:R-:W2:Y:S01]  /*4070*/  LDS R5, [UR37+0x280] ;  /* 0x00028025ff057984 */ /* 0x000ea20008000800 */
[----:B-1----:R-:W-:Y:S02]  /*4080*/  HFMA2 R2, -RZ, RZ, 0, 5.9604644775390625e-08 ;  /* 0x00000001ff027431 */ /* 0x002fe400000001ff */
[----:B------:R-:W-:Y:S01]  /*4090*/  IMAD.MOV.U32 R3, RZ, RZ, 0xffff ;  /* 0x0000ffffff037424 */ /* 0x000fe200078e00ff */
[----:B------:R-:W-:Y:S01]  /*40a0*/  UPRMT UR7, UR4, 0x654, UR8 ;  /* 0x0000065404077896 */ /* 0x000fe20008000008 */
[----:B--2---:R-:W-:-:S03]  /*40b0*/  IMAD.SHL.U32 R4, R5, 0x20, RZ ;  /* 0x0000002005047824 */ /* 0x004fc600078e00ff */
[-C--:B------:R-:W-:Y:S02]  /*40c0*/  SHF.L.U32 R3, R3, R5.reuse, RZ ;  /* 0x0000000503037219 */ /* 0x080fe400000006ff */
[----:B------:R-:W-:Y:S01]  /*40d0*/  SHF.L.U32 R5, R2, R5, RZ ;  /* 0x0000000502057219 */ /* 0x000fe200000006ff */
[----:B------:R2:W-:Y:S04]  /*40e0*/  STS [UR37+0x280], R4 ;  /* 0x00028004ff007988 */ /* 0x0005e80008000825 */
[----:B------:R2:W-:Y:S04]  /*40f0*/  ATOMS.OR RZ, [UR6+0x14], R3 ;  /* 0x00001403ffff798c */ /* 0x0005e8000b000006 */
[----:B------:R2:W-:Y:S01]  /*4100*/  ATOMS.OR RZ, [UR6+0x18], R5 ;  /* 0x00001805ffff798c */ /* 0x0005e2000b000006 */
[----:B------:R-:W-:Y:S03]  /*4110*/  SYNCS.ARRIVE.TRANS64.RED.A1T0 RZ, [UR7], RZ ;  /* 0x000000ffffff79a7 */ /* 0x000fe60008100407 */
[----:B------:R2:W-:Y:S01]  /*4120*/  ATOMS.XOR RZ, [UR6+0x10], R2 ;  /* 0x00001002ffff798c */ /* 0x0005e2000b800006 */
[----:B------:R-:W-:Y:S05]  /*4130*/  BRA `(.L_x_86) ;  /* 0x0000000000107947 */ /* 0x000fea0003800000 */
.L_x_79:
[----:B------:R-:W-:-:S05]  /*4140*/  MOV R2, 0xffffffff ;  /* 0xffffffff00027802 */ /* 0x000fca0000000f00 */
[----:B------:R1:W-:Y:S02]  /*4150*/  STS [UR37+0x280], R2 ;  /* 0x00028002ff007988 */ /* 0x0003e40008000825 */
[----:B-1----:R-:W-:Y:S02]  /*4160*/  MOV R2, 0x4180 ;  /* 0x0000418000027802 */ /* 0x002fe40000000f00 */
[----:B-----5:R-:W-:Y:S05]  /*4170*/  CALL.REL.NOINC `($__internal_1_$__cuda_sm10x_tcgen05_guardrail_trap_phase_invalid_during_alloc) ;  /* 0x0000005800807944 */ /* 0x020fea0003c00000 */
.L_x_86:
[----:B------:R-:W-:Y:S05]  /*4180*/  WARPSYNC.ALL ;  /* 0x0000000000007948 */ /* 0x000fea0003800000 */
[----:B------:R-:W3:Y:S01]  /*4190*/  S2UR UR8, SR_CgaCtaId ;  /* 0x00000000000879c3 */ /* 0x000ee20000008800 */
[----:B------:R-:W-:Y:S01]  /*41a0*/  UMOV UR6, 0x400 ;  /* 0x0000040000067882 */ /* 0x000fe20000000000 */
[----:B------:R-:W-:-:S06]  /*41b0*/  NOP ;  /* 0x0000000000007918 */ /* 0x000fcc0000000000 */
[----:B------:R-:W-:Y:S06]  /*41c0*/  BAR.ARV 0x6, 0xa0 ;  /* 0x0182800000007b1d */ /* 0x000fec0000002000 */
[----:B------:R-:W-:Y:S01]  /*41d0*/  LOP3.LUT R0, R0, 0xffff, RZ, 0xc0, !PT ;  /* 0x0000ffff00007812 */ /* 0x000fe200078ec0ff */
[----:B-1----:R-:W-:Y:S01]  /*41e0*/  IMAD.MOV.U32 R9, RZ, RZ, 0x1 ;  /* 0x00000001ff097424 */ /* 0x002fe200078e00ff */
[----:B------:R-:W-:Y:S01]  /*41f0*/  LOP3.LUT R8, R8, 0xffff, RZ, 0xc0, !PT ;  /* 0x0000ffff08087812 */ /* 0x000fe200078ec0ff */
[----:B------:R-:W-:Y:S01]  /*4200*/  UMOV UR22, URZ ;  /* 0x000000ff00167c82 */ /* 0x000fe20008000000 */
[----:B------:R-:W-:Y:S01]  /*4210*/  R2UR UR12, R0 ;  /* 0x00000000000c72ca */ /* 0x000fe200000e0000 */
[----:B------:R-:W-:Y:S01]  /*4220*/  UMOV UR21, URZ ;  /* 0x000000ff00157c82 */ /* 0x000fe20008000000 */
[----:B------:R-:W-:Y:S01]  /*4230*/  R2UR UR13, R8 ;  /* 0x00000000080d72ca */ /* 0x000fe200000e0000 */
[----:B------:R-:W-:Y:S01]  /*4240*/  IMAD.MOV.U32 R8, RZ, RZ, RZ ;  /* 0x000000ffff087224 */ /* 0x000fe200078e00ff */
[----:B------:R-:W-:Y:S01]  /*4250*/  UMOV UR20, URZ ;  /* 0x000000ff00147c82 */ /* 0x000fe20008000000 */
[----:B------:R-:W-:-:S02]  /*4260*/  UISETP.NE.AND UP2, UPT, UR5, URZ, UPT ;  /* 0x000000ff0500728c */ /* 0x000fc4000bf45270 */
[----:B---3--:R-:W-:Y:S01]  /*4270*/  ULEA UR8, UR8, UR6, 0x18 ;  /* 0x0000000608087291 */ /* 0x008fe2000f8ec0ff */
[----:B------:R-:W1:Y:S03]  /*4280*/  LDCU UR6, c[0x0][0x38c] ;  /* 0x00007180ff0677ac */ /* 0x000e660008000800 */
[----:B------:R-:W-:Y:S02]  /*4290*/  UIADD3 UR14, UPT, UPT, UR8, 0x4400, URZ ;  /* 0x00004400080e7890 */ /* 0x000fe4000fffe0ff */
[----:B------:R-:W-:-:S03]  /*42a0*/  UIADD3 UR15, UPT, UPT, UR8, 0x1e400, URZ ;  /* 0x0001e400080f7890 */ /* 0x000fc6000fffe0ff */
[----:B--2---:R-:W2:Y:S01]  /*42b0*/  LDS R2, [UR8+0x280] ;  /* 0x00028008ff027984 */ /* 0x004ea20008000800 */
[----:B------:R-:W-:Y:S02]  /*42c0*/  USHF.R.U32.HI UR14, URZ, 0x4, UR14 ;  /* 0x00000004ff0e7899 */ /* 0x000fe4000801160e */
[----:B------:R-:W-:Y:S02]  /*42d0*/  USHF.R.U32.HI UR15, URZ, 0x4, UR15 ;  /* 0x00000004ff0f7899 */ /* 0x000fe4000801160f */
[----:B------:R-:W-:Y:S02]  /*42e0*/  ULOP3.LUT UR14, UR14, 0x3fff, URZ, 0xc0, !UPT ;  /* 0x00003fff0e0e7892 */ /* 0x000fe4000f8ec0ff */
[----:B------:R-:W-:Y:S02]  /*42f0*/  ULOP3.LUT UR15, UR15, 0x3fff, URZ, 0xc0, !UPT ;  /* 0x00003fff0f0f7892 */ /* 0x000fe4000f8ec0ff */
[----:B------:R-:W-:Y:S02]  /*4300*/  ULOP3.LUT UR14, UR14, 0x10000, URZ, 0xfc, !UPT ;  /* 0x000100000e0e7892 */ /* 0x000fe4000f8efcff */
[----:B-1----:R-:W-:-:S02]  /*4310*/  UIADD3 UR6, UPT, UPT, UR6, 0x3f, URZ ;  /* 0x0000003f06067890 */ /* 0x002fc4000fffe0ff */
[----:B------:R-:W-:Y:S02]  /*4320*/  ULOP3.LUT UR15, UR15, 0x10000, URZ, 0xfc, !UPT ;  /* 0x000100000f0f7892 */ /* 0x000fe4000f8efcff */
[----:B------:R-:W-:Y:S01]  /*4330*/  USHF.R.S32.HI UR7, URZ, 0x1f, UR6 ;  /* 0x0000001fff077899 */ /* 0x000fe20008011406 */
[----:B------:R-:W-:Y:S01]  /*4340*/  UMOV UR28, 0x0 ;  /* 0x00000000001c7882 */ /* 0x000fe20000000000 */
[----:B------:R-:W-:Y:S02]  /*4350*/  UMOV UR29, 0x8200490 ;  /* 0x08200490001d7882 */ /* 0x000fe40000000000 */
[----:B------:R-:W-:Y:S01]  /*4360*/  ULEA.HI UR7, UR7, UR6, URZ, 0x6 ;  /* 0x0000000607077291 */ /* 0x000fe2000f8f30ff */
[----:B------:R-:W-:Y:S01]  /*4370*/  UMOV UR26, 0x0 ;  /* 0x00000000001a7882 */ /* 0x000fe20000000000 */
[----:B------:R-:W-:Y:S02]  /*4380*/  UMOV UR27, 0x8200490 ;  /* 0x08200490001b7882 */ /* 0x000fe40000000000 */
[----:B------:R-:W-:-:S04]  /*4390*/  USHF.R.S32.HI UR7, URZ, 0x6, UR7 ;  /* 0x00000006ff077899 */ /* 0x000fc80008011407 */
[----:B------:R-:W-:-:S04]  /*43a0*/  UISETP.LT.AND UP0, UPT, UR7, 0x1, UPT ;  /* 0x000000010700788c */ /* 0x000fc8000bf01270 */
[----:B------:R-:W-:Y:S01]  /*43b0*/  USEL UR23, UR7, 0x1, !UP0 ;  /* 0x0000000107177887 */ /* 0x000fe2000c000000 */
[----:B--2---:R-:W-:Y:S02]  /*43c0*/  R2UR UR24, R2 ;  /* 0x00000000021872ca */ /* 0x004fe400000e0000 */
[----:B------:R-:W-:-:S13]  /*43d0*/  CS2R R2, SRZ ;  /* 0x0000000000027805 */ /* 0x000fda000001ff00 */
.L_x_97:
[C---:B------:R-:W-:Y:S02]  /*43e0*/  LEA R0, R8.reuse, UR8, 0x3 ;  /* 0x0000000808007c11 */ /* 0x040fe4000f8e18ff */
[----:B------:R-:W-:Y:S02]  /*43f0*/  SHF.L.U32 R5, R3, 0x1f, RZ ;  /* 0x0000001f03057819 */ /* 0x000fe400000006ff */
[----:B------:R-:W-:Y:S02]  /*4400*/  LEA R4, R8, UR8, 0x4 ;  /* 0x0000000808047c11 */ /* 0x000fe4000f8e20ff */
[----:B------:R-:W1:Y:S02]  /*4410*/  SYNCS.PHASECHK.TRANS64.TRYWAIT P0, [R0+URZ+0x1d0], R5 ;  /* 0x0001d005000075a7 */ /* 0x000e6400080011ff */
[----:B-1-34-:R-:W-:Y:S05]  /*4420*/  @!P0 BRA `(.L_x_90) ;  /* 0x0000005000608947 */ /* 0x01afea0003800000 */
.L_x_208:
[----:B-1----:R-:W1:Y:S01]  /*4430*/  LDS.128 R4, [R4+0x260] ;  /* 0x0002600004047984 */ /* 0x002e620000000c00 */
[----:B------:R-:W-:Y:S02]  /*4440*/  VIADD R0, R0, 0x1e0 ;  /* 0x000001e000007836 */ /* 0x000fe40000000000 */
[----:B------:R-:W-:Y:S01]  /*4450*/  VIADD R8, R8, 0x1 ;  /* 0x0000000108087836 */ /* 0x000fe20000000000 */
[----:B------:R-:W-:Y:S01]  /*4460*/  @!PT LDS RZ, [RZ] ;  /* 0x00000000fffff984 */ /* 0x000fe20000000800 */
[----:B------:R-:W-:Y:S01]  /*4470*/  @!PT LDS RZ, [RZ] ;  /* 0x00000000fffff984 */ /* 0x000fe20000000800 */
[----:B------:R-:W-:Y:S01]  /*4480*/  @!PT LDS RZ, [RZ] ;  /* 0x00000000fffff984 */ /* 0x000fe20000000800 */
[----:B------:R-:W-:Y:S01]  /*4490*/  @!PT LDS RZ, [RZ] ;  /* 0x00000000fffff984 */ /* 0x000fe20000000800 */
[----:B------:R2:W-:Y:S06]  /*44a0*/  MEMBAR.ALL.CTA ;  /* 0x0000000000007992 */ /* 0x0005ec0000008000 */
[----:B--2---:R-:W2:Y:S01]  /*44b0*/  FENCE.VIEW.ASYNC.S ;  /* 0x00000000000073c6 */ /* 0x004ea20000000000 */
[----:B------:R-:W-:-:S04]  /*44c0*/  PRMT R0, RZ, 0x654, R0 ;  /* 0x00000654ff007816 */ /* 0x000fc80000000000 */
[----:B--2---:R2:W-:Y:S01]  /*44d0*/  SYNCS.ARRIVE.TRANS64.RED.A1T0 RZ, [R0+URZ], RZ ;  /* 0x000000ff00ff79a7 */ /* 0x0045e200081004ff */
[----:B-1----:R-:W-:Y:S01]  /*44e0*/  LOP3.LUT P1, RZ, R6, 0x1, RZ, 0xc0, !PT ;  /* 0x0000000106ff7812 */ /* 0x002fe2000782c0ff */
[----:B--2---:R-:W-:-:S12]  /*44f0*/  BRA.U UP2, `(.L_x_91) ;  /* 0x0000000102e07547 */ /* 0x004fd8000b800000 */
[----:B------:R-:W1:Y:S01]  /*4500*/  LDCU UR6, c[0x0][0x38c] ;  /* 0x00007180ff0677ac */ /* 0x000e620008000800 */
[----:B------:R-:W-:Y:S02]  /*4510*/  PLOP3.LUT P2, PT, PT, PT, PT, 0x80, 0x8 ;  /* 0x000000000008781c */ /* 0x000fe40003f4f070 */
[----:B------:R-:W-:Y:S01]  /*4520*/  SHF.L.U32 R5, R9, 0x1f, RZ ;  /* 0x0000001f09057819 */ /* 0x000fe200000006ff */
[----:B------:R-:W-:Y:S02]  /*4530*/  ULEA UR10, UR22, UR8, 0x3 ;  /* 0x00000008160a7291 */ /* 0x000fe4000f8e18ff */
[----:B------:R-:W-:Y:S02]  /*4540*/  ULEA UR11, UR22, UR24, 0x6 ;  /* 0x00000018160b7291 */ /* 0x000fe4000f8e30ff */
[----:B-1----:R-:W-:-:S06]  /*4550*/  UISETP.GE.AND UP0, UPT, UR6, 0x1, UPT ;  /* 0x000000010600788c */ /* 0x002fcc000bf06270 */
[----:B------:R-:W-:-:S05]  /*4560*/  PLOP3.LUT P0, PT, PT, PT, UP0, 0x80, 0x8 ;  /* 0x000000000008781c */ /* 0x000fca0003f0f008 */
[----:B------:R-:W-:-:S08]  /*4570*/  @UP0 ULEA UR6, UR21, UR8, 0x3 ;  /* 0x0000000815060291 */ /* 0x000fd0000f8e18ff */
[----:B------:R-:W-:-:S04]  /*4580*/  @P0 SHF.L.U32 R0, R2, 0x1f, RZ ;  /* 0x0000001f02000819 */ /* 0x000fc800000006ff */
[----:B------:R1:W2:Y:S01]  /*4590*/  @P0 SYNCS.PHASECHK.TRANS64.TRYWAIT P2, [UR6], R0 ;  /* 0x00000000ff0005a7 */ /* 0x0002a20008041106 */
[----:B------:R-:W3:Y:S02]  /*45a0*/  SYNCS.PHASECHK.TRANS64.TRYWAIT P0, [UR10+0x210], R5 ;  /* 0x00021005ff0075a7 */ /* 0x000ee4000800110a */
[----:B-123--:R-:W-:Y:S05]  /*45b0*/  @!P0 BRA `(.L_x_92) ;  /* 0x0000005000108947 */ /* 0x00efea0003800000 */
.L_x_210:
[----:B------:R-:W-:Y:S01]  /*45c0*/  UMOV UR19, UR20 ;  /* 0x0000001400137c82 */ /* 0x000fe20008000000 */
[----:B------:R-:W-:Y:S05]  /*45d0*/  BRA.U !UP0, `(.L_x_93) ;  /* 0x0000000108987547 */ /* 0x000fea000b800000 */
[----:B------:R-:W-:Y:S02]  /*45e0*/  UIADD3 UR19, UPT, UPT, UR23, UR20, URZ ;  /* 0x0000001417137290 */ /* 0x000fe4000fffe0ff */
[----:B------:R-:W-:Y:S01]  /*45f0*/  UPLOP3.LUT UP3, UPT, UPT, UPT, UPT, 0x40, 0x4 ;  /* 0x000000000004789c */ /* 0x000fe20003f6e870 */
[----:B------:R-:W-:Y:S01]  /*4600*/  UMOV UR18, UR7 ;  /* 0x0000000700127c82 */ /* 0x000fe20008000000 */
[----:B------:R-:W-:-:S09]  /*4610*/  UMOV UR17, UR21 ;  /* 0x0000001500117c82 */ /* 0x000fd20008000000 */
.L_x_96:
[----:B--2---:R-:W-:Y:S01]  /*4620*/  ULEA UR9, UR17, UR8, 0x3 ;  /* 0x0000000811097291 */ /* 0x004fe2000f8e18ff */
[----:B---3--:R-:W-:Y:S11]  /*4630*/  @P2 BRA `(.L_x_94) ;  /* 0x00000000000c2947 */ /* 0x008ff60003800000 */
[----:B-1----:R-:W-:Y:S04]  /*4640*/  SHF.L.U32 R5, R2, 0x1f, RZ ;  /* 0x0000001f02057819 */ /* 0x002fe800000006ff */
[----:B------:R-:W1:Y:S02]  /*4650*/  SYNCS.PHASECHK.TRANS64.TRYWAIT P0, [UR9], R5 ;  /* 0x00000005ff0075a7 */ /* 0x000e640008001109 */
[----:B-1----:R-:W-:Y:S05]  /*4660*/  @!P0 BRA `(.L_x_95) ;  /* 0x0000004c00fc8947 */ /* 0x002fea0003800000 */
.L_x_94:
[----:B------:R-:W-:Y:S01]  /*4670*/  UISETP.NE.AND UP0, UPT, UR18, 0x1, UPT ;  /* 0x000000011200788c */ /* 0x000fe2000bf05270 */
[----:B------:R-:W-:Y:S01]  /*4680*/  PLOP3.LUT P2, PT, PT, PT, PT, 0x80, 0x8 ;  /* 0x000000000008781c */ /* 0x000fe20003f4f070 */
[----:B------:R-:W-:Y:S02]  /*4690*/  UIADD3 UR21, UPT, UPT, UR17, 0x1, URZ ;  /* 0x0000000111157890 */ /* 0x000fe4000fffe0ff */
[----:B------:R-:W-:Y:S02]  /*46a0*/  ULEA UR30, UR17, UR15, 0x8 ;  /* 0x0000000f111e7291 */ /* 0x000fe4000f8e40ff */
[----:B------:R-:W-:Y:S01]  /*46b0*/  UISETP.NE.AND UP1, UPT, UR21, 0x1a, UPT ;  /* 0x0000001a1500788c */ /* 0x000fe2000bf25270 */
[----:B------:R-:W-:Y:S01]  /*46c0*/  PLOP3.LUT P0, PT, PT, PT, UP0, 0x80, 0x8 ;  /* 0x000000000008781c */ /* 0x000fe20003f0f008 */
[----:B------:R-:W-:Y:S02]  /*46d0*/  ULEA UR32, UR17, UR14, 0x8 ;  /* 0x0000000e11207291 */ /* 0x000fe4000f8e40ff */
[----:B------:R-:W-:Y:S02]  /*46e0*/  USEL UR16, URZ, 0x1, UP1 ;  /* 0x00000001ff107887 */ /* 0x000fe40008800000 */
[----:B------:R-:W-:Y:S02]  /*46f0*/  USEL UR21, UR21, URZ, UP1 ;  /* 0x000000ff15157287 */ /* 0x000fe40008800000 */
[----:B------:R-:W-:Y:S02]  /*4700*/  UIADD3 UR36, UPT, UPT, UR30, 0x2, URZ ;  /* 0x000000021e247890 */ /* 0x000fe4000fffe0ff */
[----:B------:R-:W-:Y:S01]  /*4710*/  @UP0 ULEA UR6, UR21, UR8, 0x3 ;  /* 0x0000000815060291 */ /* 0x000fe2000f8e18ff */
[----:B------:R-:W-:Y:S01]  /*4720*/  LOP3.LUT R2, R2, UR16, RZ, 0x3c, !PT ;  /* 0x0000001002027c12 */ /* 0x000fe2000f8e3cff */
[----:B------:R-:W-:Y:S02]  /*4730*/  UIADD3 UR34, UPT, UPT, UR32, 0x2, URZ ;  /* 0x0000000220227890 */ /* 0x000fe4000fffe0ff */
[----:B------:R-:W-:Y:S01]  /*4740*/  UIADD3 UR9, UPT, UPT, UR9, 0xd0, URZ ;  /* 0x000000d009097890 */ /* 0x000fe2000fffe0ff */
[----:B-1----:R-:W-:Y:S01]  /*4750*/  @P0 SHF.L.U32 R0, R2, 0x1f, RZ ;  /* 0x0000001f02000819 */ /* 0x002fe200000006ff */
[----:B------:R-:W-:Y:S01]  /*4760*/  UMOV UR31, 0x80004020 ;  /* 0x80004020001f7882 */ /* 0x000fe20000000000 */
[----:B------:R-:W-:Y:S01]  /*4770*/  UMOV UR33, 0x80004020 ;  /* 0x8000402000217882 */ /* 0x000fe20000000000 */
[----:B------:R-:W-:Y:S01]  /*4780*/  UMOV UR37, 0x80004020 ;  /* 0x8000402000257882 */ /* 0x000fe20000000000 */
[----:B------:R2:W3:Y:S01]  /*4790*/  @P0 SYNCS.PHASECHK.TRANS64.TRYWAIT P2, [UR6], R0 ;  /* 0x00000000ff0005a7 */ /* 0x0004e20008041106 */
[----:B------:R-:W-:Y:S01]  /*47a0*/  UIADD3 UR20, UPT, UPT, UR20, 0x1, URZ ;  /* 0x0000000114147890 */ /* 0x000fe2000fffe0ff */
[----:B------:R2:W-:Y:S01]  /*47b0*/  UTCQMMA.2CTA gdesc[UR32], gdesc[UR30], tmem[UR11], tmem[UR28], idesc[UR29], UP3 ;  /* 0x00ff1c1e200075ea */ /* 0x0005e20009a0030b */
[----:B------:R-:W-:Y:S02]  /*47c0*/  UIADD3 UR18, UPT, UPT, UR18, -0x1, URZ ;  /* 0xffffffff12127890 */ /* 0x000fe4000fffe0ff */
[----:B------:R-:W-:Y:S02]  /*47d0*/  UISETP.NE.AND UP0, UPT, UR20, UR19, UPT ;  /* 0x000000131400728c */ /* 0x000fe4000bf05270 */
[----:B------:R-:W-:Y:S01]  /*47e0*/  UPLOP3.LUT UP3, UPT, UPT, UPT, UPT, 0x80, 0x8 ;  /* 0x000000000008789c */ /* 0x000fe20003f6f070 */
[----:B------:R-:W-:Y:S01]  /*47f0*/  UMOV UR35, 0x80004020 ;  /* 0x8000402000237882 */ /* 0x000fe20000000000 */
[----:B------:R-:W-:Y:S01]  /*4800*/  UMOV UR17, UR21 ;  /* 0x0000001500117c82 */ /* 0x000fe20008000000 */
[----:B------:R2:W-:Y:S01]  /*4810*/  UTCQMMA.2CTA gdesc[UR34], gdesc[UR36], tmem[UR11], tmem[UR26], idesc[UR27], UPT ;  /* 0x00ff1a24220075ea */ /* 0x0005e2000ba0030b */
[----:B------:R2:W-:Y:S03]  /*4820*/  UTCBAR.2CTA.MULTICAST [UR9], URZ, UR13 ;  /* 0x000000ff090073e9 */ /* 0x0005e6000820080d */
[----:B------:R-:W-:Y:S05]  /*4830*/  BRA.U UP0, `(.L_x_96) ;  /* 0xfffffffd00787547 */ /* 0x000fea000b83ffff */
.L_x_93:
[----:B------:R-:W-:Y:S01]  /*4840*/  UIADD3 UR10, UPT, UPT, UR10, 0x1f0, URZ ;  /* 0x000001f00a0a7890 */ /* 0x000fe2000fffe0ff */
[----:B------:R-:W-:-:S08]  /*4850*/  UMOV UR20, UR19 ;  /* 0x0000001300147c82 */ /* 0x000fd00008000000 */
[----:B------:R4:W-:Y:S01]  /*4860*/  UTCBAR.2CTA.MULTICAST [UR10], URZ, UR12 ;  /* 0x000000ff0a0073e9 */ /* 0x0009e2000820080c */
[----:B------:R-:W-:Y:S02]  /*4870*/  NOP ;  /* 0x0000000000007918 */ /* 0x000fe40000000000 */
.L_x_91:
[----:B------:R-:W-:Y:S01]  /*4880*/  UIADD3 UR22, UPT, UPT, UR22, 0x1, URZ ;  /* 0x0000000116167890 */ /* 0x000fe2000fffe0ff */
[----:B------:R-:W-:-:S03]  /*4890*/  ISETP.NE.AND P0, PT, R8, 0x2, PT ;  /* 0x000000020800780c */ /* 0x000fc60003f05270 */
[----:B------:R-:W-:Y:S01]  /*48a0*/  UISETP.NE.AND UP0, UPT, UR22, 0x4, UPT ;  /* 0x000000041600788c */ /* 0x000fe2000bf05270 */
[----:B-12---:R-:W-:Y:S02]  /*48b0*/  SEL R0, RZ, 0x1, P0 ;  /* 0x00000001ff007807 */ /* 0x006fe40000000000 */
[----:B------:R-:W-:Y:S01]  /*48c0*/  SEL R8, R8, RZ, P0 ;  /* 0x000000ff08087207 */ /* 0x000fe20000000000 */
[----:B------:R-:W-:Y:S01]  /*48d0*/  USEL UR6, URZ, 0x1, UP0 ;  /* 0x00000001ff067887 */ /* 0x000fe20008000000 */
[----:B------:R-:W-:Y:S01]  /*48e0*/  LOP3.LUT R3, R3, R0, RZ, 0x3c, !PT ;  /* 0x0000000003037212 */ /* 0x000fe200078e3cff */
[----:B------:R-:W-:-:S04]  /*48f0*/  USEL UR22, UR22, URZ, UP0 ;  /* 0x000000ff16167287 */ /* 0x000fc80008000000 */
[----:B------:R-:W-:Y:S01]  /*4900*/  LOP3.LUT R9, R9, UR6, RZ, 0x3c, !PT ;  /* 0x0000000609097c12 */ /* 0x000fe2000f8e3cff */
[----:B------:R-:W-:Y:S07]  /*4910*/  @P1 BRA `(.L_x_97) ;  /* 0xfffffff800b01947 */ /* 0x000fee000383ffff */
[----:B------:R-:W1:Y:S01]  /*4920*/  S2UR UR6, SR_CgaCtaId ;  /* 0x00000000000679c3 */ /* 0x000e620000008800 */
[----:B------:R-:W-:Y:S01]  /*4930*/  ELECT P0, URZ, PT ;  /* 0x0000000000ff782f */ /* 0x000fe20003800000 */
[----:B------:R-:W-:Y:S01]  /*4940*/  HFMA2 R0, -RZ, RZ, 0, 5.9604644775390625e-08 ;  /* 0x00000001ff007431 */ /* 0x000fe200000001ff */
[----:B------:R-:W-:-:S05]  /*4950*/  UMOV UR7, 0x40 ;  /* 0x0000004000077882 */ /* 0x000fca0000000000 */
[----:B------:R-:W-:Y:S01]  /*4960*/  UVIRTCOUNT.DEALLOC.SMPOOL 0x80 ;  /* 0x000000800000784c */ /* 0x000fe20000000000 */
[----:B------:R-:W-:Y:S02]  /*4970*/  UISETP.NE.AND UP0, UPT, UR5, URZ, UPT ;  /* 0x000000ff0500728c */ /* 0x000fe4000bf05270 */
[----:B-1----:R-:W-:-:S09]  /*4980*/  ULEA UR6, UR6, UR7, 0x18 ;  /* 0x0000000706067291 */ /* 0x002fd2000f8ec0ff */
[----:B------:R1:W-:Y:S01]  /*4990*/  @P0 STS.U8 [UR6+0x1c], R0 ;  /* 0x00001c00ff000988 */ /* 0x0003e20008000006 */
[----:B------:R-:W-:Y:S05]  /*49a0*/  BRA.U UP0, `(.L_x_98) ;  /* 0x0000000100a07547 */ /* 0x000fea000b800000 */
[----:B------:R-:W-:Y:S01]  /*49b0*/  UIADD3 UR5, UPT, UPT, UR8, 0x210, URZ ;  /* 0x0000021008057890 */ /* 0x000fe2000fffe0ff */
[----:B------:R-:W-:-:S03]  /*49c0*/  SHF.L.U32 R3, R9, 0x1f, RZ ;  /* 0x0000001f09037819 */ /* 0x000fc600000006ff */
[----:B------:R-:W-:-:S09]  /*49d0*/  ULEA UR7, UR22, UR5, 0x3 ;  /* 0x0000000516077291 */ /* 0x000fd2000f8e18ff */
[----:B------:R-:W2:Y:S02]  /*49e0*/  SYNCS.PHASECHK.TRANS64.TRYWAIT P0, [UR7], R3 ;  /* 0x00000003ff0075a7 */ /* 0x000ea40008001107 */
[----:B--2---:R-:W-:Y:S05]  /*49f0*/  @!P0 BRA `(.L_x_99) ;  /* 0x0000004c00308947 */ /* 0x004fea0003800000 */
.L_x_213:
[----:B------:R-:W-:-:S04]  /*4a00*/  UIADD3 UR9, UPT, UPT, UR22, 0x1, URZ ;  /* 0x0000000116097890 */ /* 0x000fc8000fffe0ff */
[----:B------:R-:W-:-:S04]  /*4a10*/  UISETP.NE.AND UP1, UPT, UR9, 0x4, UPT ;  /* 0x000000040900788c */ /* 0x000fc8000bf25270 */
[----:B----4-:R-:W-:Y:S02]  /*4a20*/  USEL UR10, URZ, 0x1, UP1 ;  /* 0x00000001ff0a7887 */ /* 0x010fe40008800000 */
[----:B------:R-:W-:-:S04]  /*4a30*/  USEL UR9, UR9, URZ, UP1 ;  /* 0x000000ff09097287 */ /* 0x000fc80008800000 */
[----:B------:R-:W-:Y:S01]  /*4a40*/  ULEA UR7, UR9, UR5, 0x3 ;  /* 0x0000000509077291 */ /* 0x000fe2000f8e18ff */
[----:B------:R-:W-:-:S04]  /*4a50*/  LOP3.LUT R2, R9, UR10, RZ, 0x3c, !PT ;  /* 0x0000000a09027c12 */ /* 0x000fc8000f8e3cff */
[----:B-1----:R-:W-:-:S04]  /*4a60*/  SHF.L.U32 R3, R2, 0x1f, RZ ;  /* 0x0000001f02037819 */ /* 0x002fc800000006ff */
[----:B------:R-:W1:Y:S02]  /*4a70*/  SYNCS.PHASECHK.TRANS64.TRYWAIT P0, [UR7], R3 ;  /* 0x00000003ff0075a7 */ /* 0x000e640008001107 */
[----:B-1----:R-:W-:Y:S05]  /*4a80*/  @!P0 BRA `(.L_x_100) ;  /* 0x0000004c00248947 */ /* 0x002fea0003800000 */
.L_x_215:
        /* <DEDUP_REMOVED lines=9> */
.L_x_217:
[----:B------:R-:W-:-:S04]  /*4b20*/  UIADD3 UR9, UPT, UPT, UR9, 0x1, URZ ;  /* 0x0000000109097890 */ /* 0x000fc8000fffe0ff */
[----:B------:R-:W-:-:S04]  /*4b30*/  UISETP.NE.AND UP1, UPT, UR9, 0x4, UPT ;  /* 0x000000040900788c */ /* 0x000fc8000bf25270 */
[----:B------:R-:W-:Y:S02]  /*4b40*/  USEL UR7, URZ, 0x1, UP1 ;  /* 0x00000001ff077887 */ /* 0x000fe40008800000 */
[----:B------:R-:W-:-:S04]  /*4b50*/  USEL UR9, UR9, URZ, UP1 ;  /* 0x000000ff09097287 */ /* 0x000fc80008800000 */
[----:B------:R-:W-:Y:S01]  /*4b60*/  ULEA UR9, UR9, UR5, 0x3 ;  /* 0x0000000509097291 */ /* 0x000fe2000f8e18ff */
[----:B-1----:R-:W-:-:S04]  /*4b70*/  LOP3.LUT R3, R2, UR7, RZ, 0x3c, !PT ;  /* 0x0000000702037c12 */ /* 0x002fc8000f8e3cff */
[----:B------:R-:W-:Y:S01]  /*4b80*/  SHF.L.U32 R3, R3, 0x1f, RZ ;  /* 0x0000001f03037819 */ /* 0x000fe200000006ff */
[----:B------:R-:W-:-:S04]  /*4b90*/  IMAD.U32 R0, RZ, RZ, UR9 ;  /* 0x00000009ff007e24 */ /* 0x000fc8000f8e00ff */
[----:B------:R1:W2:Y:S03]  /*4ba0*/  SYNCS.PHASECHK.TRANS64.TRYWAIT P0, [R0+URZ], R3 ;  /* 0x00000003000075a7 */ /* 0x0002a600080011ff */
[----:B--2---:R-:W-:Y:S05]  /*4bb0*/  @!P0 NANOSLEEP.SYNCS 0x989680 ;  /* 0x009896800000895d */ /* 0x004fea0003900000 */
[----:B------:R-:W2:Y:S02]  /*4bc0*/  @!P0 SYNCS.PHASECHK.TRANS64 P0, [R0+URZ], R3 ;  /* 0x00000003000085a7 */ /* 0x000ea400080010ff */
[----:B--2---:R-:W-:Y:S05]  /*4bd0*/  @P0 BRA `(.L_x_102) ;  /* 0x0000000000200947 */ /* 0x004fea0003800000 */
.L_x_103:
[----:B--2---:R2:W4:Y:S02]  /*4be0*/  SYNCS.PHASECHK.TRANS64.TRYWAIT P0, [R0+URZ], R3 ;  /* 0x00000003000075a7 */ /* 0x00452400080011ff */
[----:B----4-:R-:W-:Y:S05]  /*4bf0*/  @!P0 NANOSLEEP.SYNCS 0x989680 ;  /* 0x009896800000895d */ /* 0x010fea0003900000 */
[----:B------:R-:W4:Y:S02]  /*4c00*/  @!P0 SYNCS.PHASECHK.TRANS64 P0, [R0+URZ], R3 ;  /* 0x00000003000085a7 */ /* 0x000f2400080010ff */
[----:B----4-:R-:W-:Y:S05]  /*4c10*/  @!P0 BRA `(.L_x_103) ;  /* 0xfffffffc00f08947 */ /* 0x010fea000383ffff */
[----:B------:R-:W-:Y:S05]  /*4c20*/  BRA `(.L_x_102) ;  /* 0x00000000000c7947 */ /* 0x000fea0003800000 */
.L_x_98:
[----:B------:R-:W-:-:S04]  /*4c30*/  UIADD3 UR5, UPT, UPT, UR8, 0x250, URZ ;  /* 0x0000025008057890 */ /* 0x000fc8000fffe0ff */
[----:B------:R-:W-:-:S09]  /*4c40*/  UPRMT UR5, UR4, 0x654, UR5 ;  /* 0x0000065404057896 */ /* 0x000fd20008000005 */
[----:B------:R-:W-:Y:S03]  /*4c50*/  SYNCS.ARRIVE.TRANS64.RED.A1T0 RZ, [UR5], RZ ;  /* 0x000000ffffff79a7 */ /* 0x000fe60008100405 */
.L_x_102:
[----:B-12---:R-:W-:Y:S01]  /*4c60*/  SHF.L.U32 R3, RZ, 0x1f, RZ ;  /* 0x0000001fff037819 */ /* 0x006fe200000006ff */
[----:B------:R-:W-:Y:S01]  /*4c70*/  UIADD3 UR5, UPT, UPT, UR8, 0x250, URZ ;  /* 0x0000025008057890 */ /* 0x000fe2000fffe0ff */
[----:B------:R-:W-:Y:S02]  /*4c80*/  PLOP3.LUT P0, PT, PT, PT, UP0, 0x80, 0x8 ;  /* 0x000000000008781c */ /* 0x000fe40003f0f008 */
[----:B------:R-:W1:Y:S02]  /*4c90*/  SYNCS.PHASECHK.TRANS64.TRYWAIT P1, [UR8+0x250], R3 ;  /* 0x00025003ff0075a7 */ /* 0x000e640008021108 */
[----:B-1----:R-:W-:Y:S09]  /*4ca0*/  @!P1 BRA `(.L_x_104) ;  /* 0x0000004800cc9947 */ /* 0x002ff20003800000 */
.L_x_219:
[----:B------:R-:W-:Y:S01]  /*4cb0*/  @!UP0 UPRMT UR5, UR4, 0x654, UR5 ;  /* 0x0000065404058896 */ /* 0x000fe20008000005 */
[----:B------:R-:W-:Y:S02]  /*4cc0*/  UMOV UR8, 0xffff ;  /* 0x0000ffff00087882 */ /* 0x000fe40000000000 */
[----:B------:R-:W-:-:S06]  /*4cd0*/  UMOV UR4, 0x1 ;  /* 0x0000000100047882 */ /* 0x000fcc0000000000 */
[----:B------:R-:W-:Y:S01]  /*4ce0*/  @!P0 SYNCS.ARRIVE.TRANS64.RED.A1T0 RZ, [UR5], RZ ;  /* 0x000000ffffff89a7 */ /* 0x000fe20008100405 */
[----:B------:R-:W-:Y:S01]  /*4cf0*/  NOP ;  /* 0x0000000000007918 */ /* 0x000fe20000000000 */
[----:B-1----:R-:W1:Y:S01]  /*4d00*/  LDS R0, [UR6+0x14] ;  /* 0x00001406ff007984 */ /* 0x002e620008000800 */
[----:B------:R-:W-:-:S04]  /*4d10*/  ULOP3.LUT UR5, UR24, 0xffff, URZ, 0xc0, !UPT ;  /* 0x0000ffff18057892 */ /* 0x000fc8000f8ec0ff */
[----:B------:R-:W-:-:S04]  /*4d20*/  USHF.R.U32.HI UR5, URZ, 0x5, UR5 ;  /* 0x00000005ff057899 */ /* 0x000fc80008011605 */
[----:B------:R-:W-:Y:S02]  /*4d30*/  USHF.L.U32 UR8, UR8, UR5, URZ ;  /* 0x0000000508087299 */ /* 0x000fe400080006ff */
[----:B------:R-:W-:-:S04]  /*4d40*/  USHF.L.U32 UR4, UR4, UR5, URZ ;  /* 0x0000000504047299 */ /* 0x000fc800080006ff */
[----:B-1----:R-:W-:-:S04]  /*4d50*/  LOP3.LUT R0, R0, UR8, RZ, 0xc0, !PT ;  /* 0x0000000800007c12 */ /* 0x002fc8000f8ec0ff */
[----:B------:R-:W-:-:S13]  /*4d60*/  ISETP.NE.AND P0, PT, R0, UR8, PT ;  /* 0x0000000800007c0c */ /* 0x000fda000bf05270 */
[----:B------:R-:W-:Y:S05]  /*4d70*/  @P0 BRA `(.L_x_105) ;  /* 0x0000000000580947 */ /* 0x000fea0003800000 */
[----:B------:R-:W1:Y:S02]  /*4d80*/  LDS R0, [UR6+0x18] ;  /* 0x00001806ff007984 */ /* 0x000e640008000800 */
[----:B-1----:R-:W-:-:S04]  /*4d90*/  LOP3.LUT R0, R0, UR4, RZ, 0xc0, !PT ;  /* 0x0000000400007c12 */ /* 0x002fc8000f8ec0ff */
[----:B------:R-:W-:-:S13]  /*4da0*/  ISETP.NE.AND P0, PT, R0, UR4, PT ;  /* 0x0000000400007c0c */ /* 0x000fda000bf05270 */
[----:B------:R-:W-:Y:S05]  /*4db0*/  @P0 BRA `(.L_x_106) ;  /* 0x00000000003c0947 */ /* 0x000fea0003800000 */
[----:B------:R-:W1:Y:S01]  /*4dc0*/  S2R R2, SR_LANEID ;  /* 0x0000000000027919 */ /* 0x000e620000000000 */
[----:B------:R-:W-:Y:S01]  /*4dd0*/  ULOP3.LUT UR8, URZ, UR8, URZ, 0x33, !UPT ;  /* 0x00000008ff087292 */ /* 0x000fe2000f8e33ff */
[----:B------:R-:W-:Y:S01]  /*4de0*/  LOP3.LUT R4, RZ, UR4, RZ, 0x33, !PT ;  /* 0x00000004ff047c12 */ /* 0x000fe2000f8e33ff */
[----:B------:R-:W-:Y:S02]  /*4df0*/  VOTEU.ANY UR7, UPT, PT ;  /* 0x0000000000077886 */ /* 0x000fe400038e0100 */
[----:B------:R-:W-:Y:S01]  /*4e00*/  UFLO.U32 UR7, UR7 ;  /* 0x00000007000772bd */ /* 0x000fe200080e0000 */
[----:B------:R-:W2:Y:S01]  /*4e10*/  REDUX UR4, R4 ;  /* 0x00000000040473c4 */ /* 0x000ea20000000000 */
[----:B------:R-:W-:-:S06]  /*4e20*/  IMAD.U32 R0, RZ, RZ, UR8 ;  /* 0x00000008ff007e24 */ /* 0x000fcc000f8e00ff */
[----:B------:R1:W-:Y:S01]  /*4e30*/  UTCATOMSWS.AND URZ, UR8 ;  /* 0x0000000800ff79e3 */ /* 0x0003e20008000000 */
[----:B------:R-:W3:Y:S01]  /*4e40*/  REDUX UR5, R0 ;  /* 0x00000000000573c4 */ /* 0x000ee20000000000 */
[----:B-1----:R-:W-:Y:S01]  /*4e50*/  ISETP.EQ.U32.AND P0, PT, R2, UR7, PT ;  /* 0x0000000702007c0c */ /* 0x002fe2000bf02070 */
[----:B--2---:R-:W-:Y:S01]  /*4e60*/  IMAD.U32 R2, RZ, RZ, UR4 ;  /* 0x00000004ff027e24 */ /* 0x004fe2000f8e00ff */
[----:B---3--:R-:W-:-:S11]  /*4e70*/  MOV R3, UR5 ;  /* 0x0000000500037c02 */ /* 0x008fd60008000f00 */
[----:B------:R1:W-:Y:S04]  /*4e80*/  @P0 ATOMS.AND RZ, [UR6+0x14], R3 ;  /* 0x00001403ffff098c */ /* 0x0003e8000a800006 */
[----:B------:R1:W-:Y:S01]  /*4e90*/  @P0 ATOMS.AND RZ, [UR6+0x18], R2 ;  /* 0x00001802ffff098c */ /* 0x0003e2000a800006 */
[----:B------:R-:W-:Y:S05]  /*4ea0*/  BRA `(.L_x_107) ;  /* 0x0000000000147947 */ /* 0x000fea0003800000 */
.L_x_106:
[----:B------:R-:W-:Y:S02]  /*4eb0*/  MOV R2, 0x4ed0 ;  /* 0x00004ed000027802 */ /* 0x000fe40000000f00 */
[----:B---345:R-:W-:Y:S05]  /*4ec0*/  CALL.REL.NOINC `($__internal_0_$__cuda_sm10x_tcgen05_guardrail_trap_col_being_dealloced_not_returned_by_alloc) ;  /* 0x0000004c00207944 */ /* 0x038fea0003c00000 */
[----:B------:R-:W-:Y:S05]  /*4ed0*/  BRA `(.L_x_107) ;  /* 0x0000000000087947 */ /* 0x000fea0003800000 */
.L_x_105:
[----:B------:R-:W-:Y:S02]  /*4ee0*/  MOV R2, 0x4f00 ;  /* 0x00004f0000027802 */ /* 0x000fe40000000f00 */
[----:B---345:R-:W-:Y:S05]  /*4ef0*/  CALL.REL.NOINC `($__internal_2_$__cuda_sm10x_tcgen05_guardrail_trap_unallocated_columns_being_dealloced) ;  /* 0x0000004c002c7944 */ /* 0x038fea0003c00000 */
.L_x_107:
[----:B------:R-:W-:Y:S01]  /*4f00*/  NOP ;  /* 0x0000000000007918 */ /* 0x000fe20000000000 */
[----:B----4-:R-:W-:Y:S05]  /*4f10*/  EXIT ;  /* 0x000000000000794d */ /* 0x010fea0003800000 */
.L_x_78:
[----:B------:R-:W-:-:S09]  /*4f20*/  UISETP.NE.OR UP5, UPT, UR10, 0x3, !UP5 ;  /* 0x000000030a00788c */ /* 0x000fd2000efa5670 */
[----:B------:R-:W-:Y:S05]  /*4f30*/  BRA.U UP5, `(.L_x_108) ;  /* 0x0000000d05707547 */ /* 0x000fea000b800000 */
[----:B------:R-:W1:Y:S01]  /*4f40*/  LDC R0, c[0x0][0xb30] ;  /* 0x0002cc00ff007b82 */ /* 0x000e620000000800 */
[----:B------:R-:W2:Y:S01]  /*4f50*/  LDCU.64 UR8, c[0x0][0x888] ;  /* 0x00011100ff0877ac */ /* 0x000ea20008000a00 */
[----:B------:R-:W-:Y:S02]  /*4f60*/  HFMA2 R29, -RZ, RZ, 0, 0 ;  /* 0x00000000ff1d7431 */ /* 0x000fe400000001ff */
[----:B------:R-:W-:Y:S01]  /*4f70*/  IMAD.MOV.U32 R31, RZ, RZ, 0x1 ;  /* 0x00000001ff1f7424 */ /* 0x000fe200078e00ff */
[----:B------:R-:W-:Y:S01]  /*4f80*/  MOV R23, 0x1000 ;  /* 0x0000100000177802 */ /* 0x000fe20000000f00 */
[----:B------:R-:W3:Y:S01]  /*4f90*/  LDCU.64 UR4, c[0x0][0x890] ;  /* 0x00011200ff0477ac */ /* 0x000ee20008000a00 */
[----:B------:R-:W-:Y:S01]  /*4fa0*/  IMAD.MOV.U32 R30, RZ, RZ, RZ ;  /* 0x000000ffff1e7224 */ /* 0x000fe200078e00ff */
[----:B------:R-:W4:Y:S01]  /*4fb0*/  LDC R19, c[0x0][0x370] ;  /* 0x0000dc00ff137b82 */ /* 0x000f220000000800 */
[----:B------:R-:W-:Y:S01]  /*4fc0*/  UMOV UR7, 0x400 ;  /* 0x0000040000077882 */ /* 0x000fe20000000000 */
[----:B------:R-:W-:-:S02]  /*4fd0*/  UPLOP3.LUT UP1, UPT, UPT, UPT, UPT, 0x40, 0x4 ;  /* 0x000000000004789c */ /* 0x000fc40003f2e870 */
[----:B------:R-:W-:-:S04]  /*4fe0*/  ULEA UR7, UR37, UR7, 0x18 ;  /* 0x0000000725077291 */ /* 0x000fc8000f8ec0ff */
[----:B------:R-:W4:Y:S01]  /*4ff0*/  LDC R2, c[0x0][0xb0c] ;  /* 0x0002c300ff027b82 */ /* 0x000f220000000800 */
[----:B------:R-:W-:Y:S02]  /*5000*/  UIADD3 UR13, UPT, UPT, UR7, 0x1a8, URZ ;  /* 0x000001a8070d7890 */ /* 0x000fe4000fffe0ff */
[----:B--2---:R-:W-:Y:S02]  /*5010*/  UISETP.NE.U32.AND UP3, UPT, UR8, URZ, UPT ;  /* 0x000000ff0800728c */ /* 0x004fe4000bf65070 */
[----:B------:R-:W-:Y:S02]  /*5020*/  UIADD3 UR25, UPT, UPT, UR7, 0x1a0, URZ ;  /* 0x000001a007197890 */ /* 0x000fe4000fffe0ff */
[----:B---3--:R-:W-:Y:S01]  /*5030*/  UISETP.NE.U32.AND UP4, UPT, UR4, URZ, UPT ;  /* 0x000000ff0400728c */ /* 0x008fe2000bf85070 */
[----:B------:R-:W2:Y:S01]  /*5040*/  LDC R18, c[0x0][0xb20] ;  /* 0x0002c800ff127b82 */ /* 0x000ea20000000800 */
[----:B-1----:R-:W-:Y:S01]  /*5050*/  ISETP.NE.AND P1, PT, R0, 0x1, PT ;  /* 0x000000010000780c */ /* 0x002fe20003f25270 */
[----:B------:R-:W-:-:S02]  /*5060*/  UISETP.NE.AND.EX UP3, UPT, UR9, URZ, UPT, UP3 ;  /* 0x000000ff0900728c */ /* 0x000fc4000bf65330 */
[----:B------:R-:W-:Y:S02]  /*5070*/  UPRMT UR13, UR37, 0x654, UR13 ;  /* 0x00000654250d7896 */ /* 0x000fe4000800000d */
[----:B------:R-:W-:Y:S02]  /*5080*/  UISETP.NE.AND.EX UP4, UPT, UR5, URZ, UPT, UP4 ;  /* 0x000000ff0500728c */ /* 0x000fe4000bf85340 */
[----:B------:R-:W1:Y:S08]  /*5090*/  LDC.64 R32, c[0x0][0x348] ;  /* 0x0000d200ff207b82 */ /* 0x000e700000000a00 */
[----:B------:R-:W3:Y:S08]  /*50a0*/  LDC.64 R16, c[0x0][0xb10] ;  /* 0x0002c400ff107b82 */ /* 0x000ef00000000a00 */
[----:B------:R-:W1:Y:S08]  /*50b0*/  LDC.64 R6, c[0x0][0xb18] ;  /* 0x0002c600ff067b82 */ /* 0x000e700000000a00 */
[----:B------:R-:W1:Y:S08]  /*50c0*/  LDC.64 R4, c[0x0][0xb28] ;  /* 0x0002ca00ff047b82 */ /* 0x000e700000000a00 */
[----:B--2-4-:R-:W1:Y:S02]  /*50d0*/  LDC R22, c[0x0][0x374] ;  /* 0x0000dd00ff167b82 */ /* 0x014e640000000800 */
.L_x_117:
[C---:B------:R-:W-:Y:S02]  /*50e0*/  LEA R0, R30.reuse, UR7, 0x3 ;  /* 0x000000071e007c11 */ /* 0x040fe4000f8e18ff */
[----:B------:R-:W-:Y:S02]  /*50f0*/  SHF.L.U32 R3, R29, 0x1f, RZ ;  /* 0x0000001f1d037819 */ /* 0x000fe400000006ff */
[----:B------:R-:W-:Y:S02]  /*5100*/  LEA R24, R30, UR7, 0x4 ;  /* 0x000000071e187c11 */ /* 0x000fe4000f8e20ff */
[----:B--2---:R-:W2:Y:S02]  /*5110*/  SYNCS.PHASECHK.TRANS64.TRYWAIT P0, [R0+URZ+0x1d0], R3 ;  /* 0x0001d003000075a7 */ /* 0x004ea400080011ff */
[----:B--2---:R-:W-:Y:S05]  /*5120*/  @!P0 BRA `(.L_x_109) ;  /* 0x0000004400c48947 */ /* 0x004fea0003800000 */
.L_x_220:
[----:B------:R-:W-:Y:S01]  /*5130*/  ISETP.GE.AND P0, PT, R40, 0x1, PT ;  /* 0x000000012800780c */ /* 0x000fe20003f06270 */
[----:B------:R-:W4:Y:S01]  /*5140*/  LDS.128 R24, [R24+0x260] ;  /* 0x0002600018187984 */ /* 0x000f220000000c00 */
[----:B--2---:R-:W-:Y:S01]  /*5150*/  VIADD R0, R0, 0x1e0 ;  /* 0x000001e000007836 */ /* 0x004fe20000000000 */
[----:B------:R-:W-:Y:S01]  /*5160*/  @!PT LDS RZ, [RZ] ;  /* 0x00000000fffff984 */ /* 0x000fe20000000800 */
[----:B------:R-:W-:Y:S01]  /*5170*/  @!PT LDS RZ, [RZ] ;  /* 0x00000000fffff984 */ /* 0x000fe20000000800 */
[----:B------:R-:W-:Y:S01]  /*5180*/  @!PT LDS RZ, [RZ] ;  /* 0x00000000fffff984 */ /* 0x000fe20000000800 */
[----:B------:R-:W-:Y:S01]  /*5190*/  @!PT LDS RZ, [RZ] ;  /* 0x00000000fffff984 */ /* 0x000fe20000000800 */
[----:B------:R2:W-:Y:S06]  /*51a0*/  MEMBAR.ALL.CTA ;  /* 0x0000000000007992 */ /* 0x0005ec0000008000 */
[----:B--2---:R-:W2:Y:S01]  /*51b0*/  FENCE.VIEW.ASYNC.S ;  /* 0x00000000000073c6 */ /* 0x004ea20000000000 */
[----:B------:R-:W-:Y:S04]  /*51c0*/  PRMT R0, RZ, 0x654, R0 ;  /* 0x00000654ff007816 */ /* 0x000fe80000000000 */
[----:B--2---:R2:W-:Y:S01]  /*51d0*/  SYNCS.ARRIVE.TRANS64.RED.A1T0 RZ, [R0+URZ], RZ ;  /* 0x000000ff00ff79a7 */ /* 0x0045e200081004ff */
[----:B----4-:R-:W-:Y:S11]  /*51e0*/  LOP3.LUT P3, RZ, R26, 0x1, RZ, 0xc0, !PT ;  /* 0x000000011aff7812 */ /* 0x010ff6000786c0ff */
[----:B------:R-:W-:Y:S02]  /*51f0*/  @!UPT UIADD3 URZ, UPT, UPT, URZ, URZ, URZ ;  /* 0x000000fffffff290 */ /* 0x000fe4000fffe0ff */
[----:B------:R-:W-:Y:S02]  /*5200*/  @P3 MOV R13, R24 ;  /* 0x00000018000d3202 */ /* 0x000fe40000000f00 */
[----:B------:R-:W-:Y:S01]  /*5210*/  @P3 LOP3.LUT R8, R25, 0xffff, RZ, 0xc0, !PT ;  /* 0x0000ffff19083812 */ /* 0x000fe200078ec0ff */
[----:B--2---:R-:W-:Y:S06]  /*5220*/  @!P0 BRA `(.L_x_110) ;  /* 0x0000000000a48947 */ /* 0x004fec0003800000 */
[----:B-1----:R-:W-:Y:S01]  /*5230*/  IMAD.HI.U32 R35, R22, R7, RZ ;  /* 0x0000000716237227 */ /* 0x002fe200078e00ff */
[----:B------:R-:W-:Y:S02]  /*5240*/  ISETP.NE.AND P0, PT, R6, 0x1, PT ;  /* 0x000000010600780c */ /* 0x000fe40003f05270 */
[----:B------:R-:W-:Y:S01]  /*5250*/  ISETP.NE.AND P2, PT, R40, 0x1, PT ;  /* 0x000000012800780c */ /* 0x000fe20003f45270 */
[----:B---3--:R-:W-:Y:S01]  /*5260*/  IMAD.HI.U32 R34, R19, R16, RZ ;  /* 0x0000001013227227 */ /* 0x008fe200078e00ff */
[----:B------:R-:W-:Y:S02]  /*5270*/  SHF.R.U32.HI R35, RZ, R18, R35 ;  /* 0x00000012ff237219 */ /* 0x000fe40000011623 */
[----:B------:R-:W-:Y:S01]  /*5280*/  ISETP.NE.AND P4, PT, R2, 0x1, PT ;  /* 0x000000010200780c */ /* 0x000fe20003f85270 */
[----:B------:R-:W-:Y:S01]  /*5290*/  IMAD.HI.U32 R36, R13, R16, RZ ;  /* 0x000000100d247227 */ /* 0x000fe200078e00ff */
[----:B------:R-:W-:Y:S02]  /*52a0*/  SHF.R.U32.HI R34, RZ, R17, R34 ;  /* 0x00000011ff227219 */ /* 0x000fe40000011622 */
[----:B------:R-:W-:Y:S01]  /*52b0*/  SEL R3, R22, R35, !P0 ;  /* 0x0000002316037207 */ /* 0x000fe20004000000 */
[C---:B------:R-:W-:Y:S01]  /*52c0*/  IMAD.HI.U32 R35, R8.reuse, R7, RZ ;  /* 0x0000000708237227 */ /* 0x040fe200078e00ff */
[----:B------:R-:W-:Y:S02]  /*52d0*/  SEL R11, R19, R34, !P4 ;  /* 0x00000022130b7207 */ /* 0x000fe40006000000 */
[----:B------:R-:W-:Y:S01]  /*52e0*/  SHF.R.U32.HI R36, RZ, R17, R36 ;  /* 0x00000011ff247219 */ /* 0x000fe20000011624 */
[----:B------:R-:W-:Y:S01]  /*52f0*/  IMAD.HI.U32 R38, R3, R4, RZ ;  /* 0x0000000403267227 */ /* 0x000fe200078e00ff */
[----:B------:R-:W-:Y:S03]  /*5300*/  SHF.R.U32.HI R35, RZ, R18, R35 ;  /* 0x00000012ff237219 */ /* 0x000fe60000011623 */
[----:B------:R-:W-:Y:S01]  /*5310*/  IMAD.HI.U32 R34, R11, R4, RZ ;  /* 0x000000040b227227 */ /* 0x000fe200078e00ff */
[----:B------:R-:W-:Y:S02]  /*5320*/  @P2 SHF.R.U32.HI R3, RZ, R5, R38 ;  /* 0x00000005ff032219 */ /* 0x000fe40000011626 */
[----:B------:R-:W-:Y:S02]  /*5330*/  SEL R9, R8, R35, !P0 ;  /* 0x0000002308097207 */ /* 0x000fe40004000000 */
[----:B------:R-:W-:Y:S01]  /*5340*/  @P2 SHF.R.U32.HI R11, RZ, R5, R34 ;  /* 0x00000005ff0b2219 */ /* 0x000fe20000011622 */
[C---:B------:R-:W-:Y:S01]  /*5350*/  IMAD R10, R40.reuse, R3, RZ ;  /* 0x00000003280a7224 */ /* 0x040fe200078e02ff */
[----:B------:R-:W-:Y:S01]  /*5360*/  SEL R3, R13, R36, !P4 ;  /* 0x000000240d037207 */ /* 0x000fe20006000000 */
[C---:B------:R-:W-:Y:S03]  /*5370*/  IMAD.HI.U32 R14, R9.reuse, R4, RZ ;  /* 0x00000004090e7227 */ /* 0x040fe600078e00ff */
[----:B------:R-:W-:Y:S01]  /*5380*/  ISETP.GE.AND P0, PT, R9, R10, PT ;  /* 0x0000000a0900720c */ /* 0x000fe20003f06270 */
[C---:B------:R-:W-:Y:S01]  /*5390*/  IMAD R12, R40.reuse, R11, RZ ;  /* 0x0000000b280c7224 */ /* 0x040fe200078e02ff */
[-C--:B------:R-:W-:Y:S04]  /*53a0*/  SHF.R.U32.HI R14, RZ, R5.reuse, R14 ;  /* 0x00000005ff0e7219 */ /* 0x080fe8000001160e */
[----:B------:R-:W-:Y:S02]  /*53b0*/  ISETP.GE.OR P0, PT, R3, R12, P0 ;  /* 0x0000000c0300720c */ /* 0x000fe40000706670 */
[----:B------:R-:W-:Y:S05]  /*53c0*/  SEL R15, R9, R14, !P2 ;  /* 0x0000000e090f7207 */ /* 0x000fea0005000000 */
[----:B------:R-:W-:Y:S04]  /*53d0*/  IMAD.MOV R14, RZ, RZ, -R15 ;  /* 0x000000ffff0e7224 */ /* 0x000fe800078e0a0f */
[----:B------:R-:W-:Y:S02]  /*53e0*/  IMAD R14, R40, R14, R9 ;  /* 0x0000000e280e7224 */ /* 0x000fe400078e0209 */
[C---:B------:R-:W-:Y:S05]  /*53f0*/  @!P0 IMAD.HI.U32 R10, R3.reuse, R4, RZ ;  /* 0x00000004030a8227 */ /* 0x040fea00078e00ff */
[----:B------:R-:W-:Y:S04]  /*5400*/  @!P0 SHF.R.U32.HI R10, RZ, R5, R10 ;  /* 0x00000005ff0a8219 */ /* 0x000fe8000001160a */
[----:B------:R-:W-:Y:S01]  /*5410*/  @!P0 SEL R0, R3, R10, !P2 ;  /* 0x0000000a03008207 */ /* 0x000fe20005000000 */
[----:B------:R-:W-:Y:S03]  /*5420*/  IMAD.MOV R10, RZ, RZ, -R3 ;  /* 0x000000ffff0a7224 */ /* 0x000fe600078e0a03 */
[----:B------:R-:W-:Y:S01]  /*5430*/  @!P0 IADD3 R15, PT, PT, R15, -R0, RZ ;  /* 0x800000000f0f8210 */ /* 0x000fe20007ffe0ff */
[----:B------:R-:W-:Y:S01]  /*5440*/  @!P0 IMAD R0, R11, R14, R0 ;  /* 0x0000000e0b008224 */ /* 0x000fe200078e0200 */
[----:B------:R-:W-:Y:S01]  /*5450*/  IADD3 R11, PT, PT, -R9, RZ, RZ ;  /* 0x000000ff090b7210 */ /* 0x000fe20007ffe1ff */
[----:B------:R-:W-:Y:S02]  /*5460*/  IMAD R13, R2, R10, R13 ;  /* 0x0000000a020d7224 */ /* 0x000fe400078e020d */
[----:B------:R-:W-:Y:S02]  /*5470*/  @!P0 IMAD R9, R15, R40, R3 ;  /* 0x000000280f098224 */ /* 0x000fe400078e0203 */
[----:B------:R-:W-:Y:S02]  /*5480*/  @!P0 IMAD.MOV.U32 R3, RZ, RZ, R0 ;  /* 0x000000ffff038224 */ /* 0x000fe400078e0000 */
[----:B------:R-:W-:Y:S02]  /*5490*/  IMAD R8, R6, R11, R8 ;  /* 0x0000000b06087224 */ /* 0x000fe400078e0208 */
[----:B------:R-:W-:Y:S02]  /*54a0*/  IMAD R13, R3, R2, R13 ;  /* 0x00000002030d7224 */ /* 0x000fe400078e020d */
[----:B------:R-:W-:Y:S02]  /*54b0*/  IMAD R8, R9, R6, R8 ;  /* 0x0000000609087224 */ /* 0x000fe400078e0208 */
.L_x_110:
[----:B------:R-:W-:Y:S05]  /*54c0*/  BRA.U UP1, `(.L_x_111) ;  /* 0x0000000101107547 */ /* 0x000fea000b800000 */
[----:B------:R-:W-:Y:S04]  /*54d0*/  MOV R0, UR6 ;  /* 0x0000000600007c02 */ /* 0x000fe80008000f00 */
[----:B------:R-:W-:Y:S04]  /*54e0*/  SHF.L.U32 R3, R0, 0x1f, RZ ;  /* 0x0000001f00037819 */ /* 0x000fe800000006ff */
[----:B------:R-:W2:Y:S02]  /*54f0*/  SYNCS.PHASECHK.TRANS64.TRYWAIT P0, [UR7+0x1c8], R3 ;  /* 0x0001c803ff0075a7 */ /* 0x000ea40008001107 */
[----:B--2---:R-:W-:Y:S05]  /*5500*/  @!P0 BRA `(.L_x_112) ;  /* 0x0000004000e08947 */ /* 0x004fea0003800000 */
.L_x_111:
[----:B------:R-:W-:Y:S02]  /*5510*/  R2UR UR26, R20 ;  /* 0x00000000141a72ca */ /* 0x000fe400000e0000 */
[----:B------:R-:W-:Y:S02]  /*5520*/  R2UR UR27, R21 ;  /* 0x00000000151b72ca */ /* 0x000fe400000e0000 */
[----:B------:R-:W-:Y:S02]  /*5530*/  ISETP.NE.U32.AND P2, PT, RZ, UR4, PT ;  /* 0x00000004ff007c0c */ /* 0x000fe4000bf45070 */
[----:B------:R-:W-:Y:S02]  /*5540*/  SHF.L.U32 R12, R31, 0x1f, RZ ;  /* 0x0000001f1f0c7819 */ /* 0x000fe400000006ff */
[----:B------:R-:W-:Y:S05]  /*5550*/  ISETP.NE.AND.EX P2, PT, RZ, UR5, PT, P2 ;  /* 0x00000005ff007c0c */ /* 0x000fea000bf45320 */
[----:B------:R-:W-:Y:S02]  /*5560*/  USHF.L.U32 UR26, UR26, 0x7, URZ ;  /* 0x000000071a1a7899 */ /* 0x000fe400080006ff */
[----:B------:R-:W-:Y:S01]  /*5570*/  USHF.L.U32 UR27, UR27, 0x6, URZ ;  /* 0x000000061b1b7899 */ /* 0x000fe200080006ff */
[----:B------:R-:W-:Y:S11]  /*5580*/  BRA.U !UP4, `(.L_x_113) ;  /* 0x000000010c347547 */ /* 0x000ff6000b800000 */
[----:B------:R-:W-:Y:S01]  /*5590*/  UPLOP3.LUT UP0, UPT, UPT, UPT, UP3, 0x80, 0x8 ;  /* 0x000000000008789c */ /* 0x000fe20003f0f030 */
[----:B--2---:R-:W-:Y:S02]  /*55a0*/  HFMA2 R0, -RZ, RZ, 0, 5.9604644775390625e-08 ;  /* 0x00000001ff007431 */ /* 0x004fe400000001ff */
[----:B------:R-:W-:Y:S03]  /*55b0*/  IMAD.MOV.U32 R95, RZ, RZ, 0x1 ;  /* 0x00000001ff5f7424 */ /* 0x000fe600078e00ff */
[----:B------:R-:W-:Y:S05]  /*55c0*/  PLOP3.LUT P0, PT, PT, PT, UP0, 0x80, 0x8 ;  /* 0x000000000008781c */ /* 0x000fea0003f0f008 */
[----:B------:R-:W2:Y:S01]  /*55d0*/  @UP0 LDCU.64 UR10, c[0x0][0x888] ;  /* 0x00011100ff0a07ac */ /* 0x000ea20008000a00 */
[----:B------:R-:W-:Y:S07]  /*55e0*/  @UP0 UIMAD UR8, UR36, UR4, URZ ;  /* 0x00000004240802a4 */ /* 0x000fee000f8e02ff */
[----:B------:R-:W-:Y:S01]  /*55f0*/  @!P0 PRMT R95, R0, 0x7610, R95 ;  /* 0x00007610005f8816 */ /* 0x000fe2000000005f */
[----:B--2---:R-:W-:Y:S03]  /*5600*/  @UP0 UIMAD.WIDE UR10, UR8, 0x4, UR10 ;  /* 0x00000004080a08a5 */ /* 0x004fe6000f8e020a */
[----:B------:R-:W2:Y:S03]  /*5610*/  @!UP0 LDCU UR8, c[0x0][0x880] ;  /* 0x00011000ff0887ac */ /* 0x000ea60008000800 */
[----:B------:R-:W-:Y:S01]  /*5620*/  IMAD.U32 R10, RZ, RZ, UR10 ;  /* 0x0000000aff0a7e24 */ /* 0x000fe2000f8e00ff */
[----:B------:R-:W-:Y:S05]  /*5630*/  MOV R11, UR11 ;  /* 0x0000000b000b7c02 */ /* 0x000fea0008000f00 */
[----:B-----5:R4:W5:Y:S02]  /*5640*/  @P0 LDG.E R49, desc[UR46][R10.64] ;  /* 0x0000002e0a310981 */ /* 0x020964000c1e1900 */
[----:B--2-4-:R-:W-:Y:S07]  /*5650*/  @!P0 IMAD.U32 R49, RZ, RZ, UR8 ;  /* 0x00000008ff318e24 */ /* 0x014fee000f8e00ff */
.L_x_113:
[----:B-----5:R-:W-:Y:S01]  /*5660*/  @!P2 FSETP.EQ.AND P0, PT, R49, RZ, PT ;  /* 0x000000ff3100a20b */ /* 0x020fe20003f02000 */
[----:B------:R-:W-:Y:S01]  /*5670*/  @!UPT UIADD3 URZ, UPT, UPT, URZ, URZ, URZ ;  /* 0x000000fffffff290 */ /* 0x000fe2000fffe0ff */
[----:B------:R-:W-:Y:S11]  /*5680*/  @!P2 BRA `(.L_x_114) ;  /* 0x000000000014a947 */ /* 0x000ff60003800000 */
[----:B------:R-:W-:Y:S02]  /*5690*/  LOP3.LUT P2, RZ, R95, 0xff, RZ, 0xc0, !PT ;  /* 0x000000ff5fff7812 */ /* 0x000fe4000784c0ff */
[----:B------:R-:W-:Y:S04]  /*56a0*/  PLOP3.LUT P0, PT, PT, PT, UP0, 0x80, 0x8 ;  /* 0x000000000008781c */ /* 0x000fe80003f0f008 */
[----:B------:R-:W-:Y:S07]  /*56b0*/  PLOP3.LUT P0, PT, P0, PT, PT, 0x8, 0x80 ;  /* 0x000000000080781c */ /* 0x000fee000070e170 */
[----:B------:R-:W-:Y:S11]  /*56c0*/  @P2 FSETP.EQ.AND P0, PT, R49, RZ, PT ;  /* 0x000000ff3100220b */ /* 0x000ff60003f02000 */
[----:B------:R-:W-:Y:S02]  /*56d0*/  @!UPT UIADD3 URZ, UPT, UPT, URZ, URZ, URZ ;  /* 0x000000fffffff290 */ /* 0x000fe4000fffe0ff */
.L_x_114:
[----:B------:R-:W4:Y:S01]  /*56e0*/  SYNCS.PHASECHK.TRANS64.TRYWAIT P2, [UR7+0x1b0], R12 ;  /* 0x0001b00cff0075a7 */ /* 0x000f220008041107 */
[----:B------:R-:W-:Y:S04]  /*56f0*/  ELECT P4, URZ, PT ;  /* 0x0000000000ff782f */ /* 0x000fe80003880000 */
[----:B------:R-:W-:Y:S11]  /*5700*/  PLOP3.LUT P4, PT, P0, P4, PT, 0xf2, 0x2f ;  /* 0x00000000002f781c */ /* 0x000ff60000789e72 */
[----:B------:R-:W-:Y:S02]  /*5710*/  @!UPT UIADD3 URZ, UPT, UPT, URZ, URZ, URZ ;  /* 0x000000fffffff290 */ /* 0x000fe4000fffe0ff */
[----:B-1----:R-:W-:Y:S05]  /*5720*/  @!P4 IADD3 R21, P0, PT, R32, 0x580, RZ ;  /* 0x000005802015c810 */ /* 0x002fea0007f1e0ff */
[----:B------:R-:W-:Y:S01]  /*5730*/  @!P4 IMAD.X R20, RZ, RZ, R33, P0 ;  /* 0x000000ffff14c224 */ /* 0x000fe200000e0621 */
[----:B----4-:R-:W-:Y:S07]  /*5740*/  @!P2 BRA `(.L_x_115) ;  /* 0x000000400068a947 */ /* 0x010fee0003800000 */
.L_x_223:
[----:B------:R-:W4:Y:S01]  /*5750*/  LDC.64 R14, c[0x0][0xb10] ;  /* 0x0002c400ff0e7b82 */ /* 0x000f220000000a00 */
[----:B------:R-:W-:Y:S01]  /*5760*/  @!P4 R2UR UR9, R21 ;  /* 0x000000001509c2ca */ /* 0x000fe200000e0000 */
[----:B------:R-:W-:Y:S01]  /*5770*/  VOTEU.ALL UP1, P4 ;  /* 0x0000000000ff7886 */ /* 0x000fe20002020000 */
[----:B------:R-:W-:Y:S01]  /*5780*/  @!P4 R2UR UR8, R20 ;  /* 0x000000001408c2ca */ /* 0x000fe200000e0000 */
[----:B------:R-:W-:Y:S01]  /*5790*/  VOTEU.ALL UP2, P4 ;  /* 0x0000000000ff7886 */ /* 0x000fe20002040000 */
[----:B------:R-:W-:Y:S03]  /*57a0*/  UMOV UR16, 0x0 ;  /* 0x0000000000107882 */ /* 0x000fe60000000000 */
[----:B------:R-:W5:Y:S01]  /*57b0*/  LDC.64 R10, c[0x0][0xb18] ;  /* 0x0002c600ff0a7b82 */ /* 0x000f620000000a00 */
[----:B------:R-:W-:Y:S01]  /*57c0*/  @!UP1 UIADD3 UR24, UPT, UPT, UR7, 0x300, URZ ;  /* 0x0000030007189890 */ /* 0x000fe2000fffe0ff */
[----:B------:R-:W-:Y:S01]  /*57d0*/  @P3 SHF.R.U32.HI R28, RZ, 0x10, R25 ;  /* 0x00000010ff1c3819 */ /* 0x000fe20000011619 */
[----:B------:R-:W-:Y:S01]  /*57e0*/  UMOV UR17, 0x10000000 ;  /* 0x1000000000117882 */ /* 0x000fe20000000000 */
[----:B------:R-:W-:Y:S01]  /*57f0*/  UMOV UR28, UR36 ;  /* 0x00000024001c7c82 */ /* 0x000fe20008000000 */
[----:B------:R-:W-:Y:S03]  /*5800*/  @!UP1 UIADD3 UR10, UPT, UPT, UR26, 0x40, URZ ;  /* 0x000000401a0a9890 */ /* 0x000fe6000fffe0ff */
[----:B--2---:R-:W2:Y:S01]  /*5810*/  @!P1 LDC R0, c[0x0][0xb20] ;  /* 0x0002c800ff009b82 */ /* 0x004ea20000000800 */
[----:B------:R-:W-:Y:S01]  /*5820*/  UMOV UR11, UR27 ;  /* 0x0000001b000b7c82 */ /* 0x000fe20008000000 */
[----:B------:R-:W-:Y:S01]  /*5830*/  IMAD.U32 R20, RZ, RZ, UR9 ;  /* 0x00000009ff147e24 */ /* 0x000fe2000f8e00ff */
[----:B------:R-:W-:Y:S05]  /*5840*/  UMOV UR9, UR25 ;  /* 0x0000001900097c82 */ /* 0x000fea0008000000 */
[----:B-1----:R-:W1:Y:S01]  /*5850*/  @!P1 LDC R3, c[0x0][0xb0c] ;  /* 0x0002c300ff039b82 */ /* 0x002e620000000800 */
[----:B------:R-:W-:Y:S01]  /*5860*/  IMAD.U32 R21, RZ, RZ, UR8 ;  /* 0x00000008ff157e24 */ /* 0x000fe2000f8e00ff */
[----:B------:R-:W-:Y:S01]  /*5870*/  @!UP1 UIADD3 UR8, UPT, UPT, UR7, 0xb00, URZ ;  /* 0x00000b0007089890 */ /* 0x000fe2000fffe0ff */
[----:B------:R-:W-:Y:S01]  /*5880*/  @!P4 R2UR UR18, R20 ;  /* 0x000000001412c2ca */ /* 0x000fe200000e0000 */
[----:B------:R-:W-:Y:S01]  /*5890*/  VOTEU.ALL UP1, P4 ;  /* 0x0000000000ff7886 */ /* 0x000fe20002020000 */
[----:B------:R-:W-:Y:S01]  /*58a0*/  @!P4 IMAD.MOV.U32 R20, RZ, RZ, 0x1000 ;  /* 0x00001000ff14c424 */ /* 0x000fe200078e00ff */
[----:B------:R-:W-:Y:S01]  /*58b0*/  @!P4 R2UR UR19, R21 ;  /* 0x000000001513c2ca */ /* 0x000fe200000e0000 */
[----:B------:R-:W-:Y:S01]  /*58c0*/  UMOV UR12, UR36 ;  /* 0x00000024000c7c82 */ /* 0x000fe20008000000 */
[----:B------:R-:W-:Y:S01]  /*58d0*/  UPRMT UR14, UR37, 0x654, UR25 ;  /* 0x00000654250e7896 */ /* 0x000fe20008000019 */
[----:B------:R-:W-:Y:S10]  /*58e0*/  VIADD R30, R30, 0x1 ;  /* 0x000000011e1e7836 */ /* 0x000ff40000000000 */
[----:B------:R1:W-:Y:S02]  /*58f0*/  @!UP2 UTMALDG.3D [UR24], [UR18], desc[UR16] ;  /* 0x000010181200a5b4 */ /* 0x0003e40008011000 */
[----:B-1----:R-:W-:Y:S01]  /*5900*/  @!P1 ISETP.NE.AND P2, PT, R3, 0x1, PT ;  /* 0x000000010300980c */ /* 0x002fe20003f45270 */
[C---:B----4-:R-:W-:Y:S01]  /*5910*/  @!P1 IMAD.HI.U32 R14, R13.reuse, R14, RZ ;  /* 0x0000000e0d0e9227 */ /* 0x050fe200078e00ff */
[----:B-----5:R-:W-:Y:S01]  /*5920*/  @!P1 ISETP.NE.AND P0, PT, R10, 0x1, PT ;  /* 0x000000010a00980c */ /* 0x020fe20003f05270 */
[----:B------:R1:W-:Y:S01]  /*5930*/  @!UP1 UTMALDG.3D [UR8], [UR18], desc[UR16] ;  /* 0x00001008120095b4 */ /* 0x0003e20008011000 */
[----:B------:R1:W-:Y:S01]  /*5940*/  @!P4 SYNCS.ARRIVE.TRANS64.RED.A0TR RZ, [UR7+0x1a0], R20 ;  /* 0x0001a014ffffc9a7 */ /* 0x0003e20008300407 */
[C---:B------:R-:W-:Y:S01]  /*5950*/  @!P1 IMAD.HI.U32 R11, R8.reuse, R11, RZ ;  /* 0x0000000b080b9227 */ /* 0x040fe200078e00ff */
[----:B------:R-:W-:Y:S04]  /*5960*/  @!P1 SHF.R.U32.HI R14, RZ, R15, R14 ;  /* 0x0000000fff0e9219 */ /* 0x000fe8000001160e */
[----:B--2---:R-:W-:Y:S02]  /*5970*/  @!P1 SHF.R.U32.HI R9, RZ, R0, R11 ;  /* 0x00000000ff099219 */ /* 0x004fe4000001160b */
[----:B------:R-:W-:Y:S02]  /*5980*/  @!P1 SEL R14, R13, R14, !P2 ;  /* 0x0000000e0d0e9207 */ /* 0x000fe40005000000 */
[----:B------:R-:W-:Y:S05]  /*5990*/  @!P1 SEL R9, R8, R9, !P0 ;  /* 0x0000000908099207 */ /* 0x000fea0004000000 */
[----:B------:R-:W-:Y:S01]  /*59a0*/  @!P1 IMAD.IADD R0, R9, 0x1, -R14 ;  /* 0x0000000109009824 */ /* 0x000fe200078e0a0e */
[----:B------:R-:W-:Y:S01]  /*59b0*/  SYNCS.ARRIVE.TRANS64.RED.A1T0 RZ, [UR14], RZ ;  /* 0x000000ffffff79a7 */ /* 0x000fe2000810040e */
[----:B------:R-:W-:Y:S02]  /*59c0*/  @!P1 IMAD.IADD R9, R14, 0x1, -R9 ;  /* 0x000000010e099824 */ /* 0x000fe400078e0a09 */
[----:B------:R-:W-:Y:S02]  /*59d0*/  @!P1 IMAD R13, R0, R3, R13 ;  /* 0x00000003000d9224 */ /* 0x000fe400078e020d */
[----:B------:R-:W-:Y:S01]  /*59e0*/  @!P1 IMAD R8, R9, R10, R8 ;  /* 0x0000000a09089224 */ /* 0x000fe200078e0208 */
[----:B------:R-:W2:Y:S02]  /*59f0*/  SYNCS.PHASECHK.TRANS64.TRYWAIT P5, [UR7+0x1b8], R12 ;  /* 0x0001b80cff0075a7 */ /* 0x000ea400080a1107 */
[----:B-12---:R-:W-:Y:S05]  /*5a00*/  @!P5 BRA `(.L_x_116) ;  /* 0x0000003c00d0d947 */ /* 0x006fea0003800000 */
.L_x_225:
[----:B-1----:R-:W-:Y:S01]  /*5a10*/  @!P4 IADD3 R3, P0, PT, R32, 0x580, RZ ;  /* 0x000005802003c810 */ /* 0x002fe20007f1e0ff */
[----:B------:R-:W-:Y:S01]  /*5a20*/  VOTEU.ALL UP1, P4 ;  /* 0x0000000000ff7886 */ /* 0x000fe20002020000 */
[----:B------:R-:W-:Y:S01]  /*5a30*/  VOTEU.ALL UP2, P4 ;  /* 0x0000000000ff7886 */ /* 0x000fe20002040000 */
[----:B------:R-:W-:Y:S01]  /*5a40*/  UMOV UR14, 0x0 ;  /* 0x00000000000e7882 */ /* 0x000fe20000000000 */
[----:B------:R-:W-:Y:S01]  /*5a50*/  @!P4 R2UR UR9, R3 ;  /* 0x000000000309c2ca */ /* 0x000fe200000e0000 */
[----:B------:R-:W-:Y:S01]  /*5a60*/  @!P4 IMAD.X R0, RZ, RZ, R33, P0 ;  /* 0x000000ffff00c224 */ /* 0x000fe200000e0621 */
[----:B------:R-:W-:Y:S01]  /*5a70*/  @!UP1 UIADD3 UR17, UPT, UPT, UR7, 0x1a8, URZ ;  /* 0x000001a807119890 */ /* 0x000fe2000fffe0ff */
[----:B------:R-:W-:Y:S01]  /*5a80*/  ISETP.NE.AND P0, PT, R30, 0x2, PT ;  /* 0x000000021e00780c */ /* 0x000fe20003f05270 */
[----:B------:R-:W-:Y:S01]  /*5a90*/  @!UP1 UIADD3 UR18, UPT, UPT, UR26, 0x20, URZ ;  /* 0x000000201a129890 */ /* 0x000fe2000fffe0ff */
[----:B------:R-:W-:Y:S01]  /*5aa0*/  LOP3.LUT R31, R31, 0x1, RZ, 0x3c, !PT ;  /* 0x000000011f1f7812 */ /* 0x000fe200078e3cff */
[----:B------:R-:W-:Y:S01]  /*5ab0*/  @!UP1 UIADD3 UR16, UPT, UPT, UR7, 0x1300, URZ ;  /* 0x0000130007109890 */ /* 0x000fe2000fffe0ff */
[----:B------:R-:W-:Y:S01]  /*5ac0*/  @!P4 R2UR UR8, R0 ;  /* 0x000000000008c2ca */ /* 0x000fe200000e0000 */
[----:B------:R-:W-:Y:S01]  /*5ad0*/  UMOV UR15, 0x10000000 ;  /* 0x10000000000f7882 */ /* 0x000fe20000000000 */
[----:B------:R-:W-:Y:S01]  /*5ae0*/  UMOV UR19, UR27 ;  /* 0x0000001b00137c82 */ /* 0x000fe20008000000 */
[----:B------:R-:W-:Y:S01]  /*5af0*/  UMOV UR20, UR36 ;  /* 0x0000002400147c82 */ /* 0x000fe20008000000 */
[----:B------:R-:W-:Y:S01]  /*5b00*/  @!UP1 UIADD3 UR10, UPT, UPT, UR26, 0x60, URZ ;  /* 0x000000601a0a9890 */ /* 0x000fe2000fffe0ff */
[----:B------:R-:W-:Y:S01]  /*5b10*/  SEL R0, RZ, 0x1, P0 ;  /* 0x00000001ff007807 */ /* 0x000fe20000000000 */
[----:B------:R-:W-:Y:S01]  /*5b20*/  IMAD.U32 R10, RZ, RZ, UR9 ;  /* 0x00000009ff0a7e24 */ /* 0x000fe2000f8e00ff */
[----:B------:R-:W-:Y:S01]  /*5b30*/  UMOV UR11, UR27 ;  /* 0x0000001b000b7c82 */ /* 0x000fe20008000000 */
[----:B------:R-:W-:Y:S01]  /*5b40*/  UMOV UR12, UR36 ;  /* 0x00000024000c7c82 */ /* 0x000fe20008000000 */
[----:B------:R-:W-:Y:S01]  /*5b50*/  UMOV UR9, UR17 ;  /* 0x0000001100097c82 */ /* 0x000fe20008000000 */
[----:B------:R-:W-:Y:S01]  /*5b60*/  @P3 R2UR UR36, R28 ;  /* 0x000000001c2432ca */ /* 0x000fe200000e0000 */
[----:B------:R-:W-:Y:S01]  /*5b70*/  IMAD.IADD R20, R8, 0x1, R94 ;  /* 0x0000000108147824 */ /* 0x000fe200078e025e */
[----:B------:R-:W-:Y:S01]  /*5b80*/  @!P4 R2UR UR22, R10 ;  /* 0x000000000a16c2ca */ /* 0x000fe200000e0000 */
[----:B------:R-:W-:Y:S01]  /*5b90*/  IMAD.U32 R11, RZ, RZ, UR8 ;  /* 0x00000008ff0b7e24 */ /* 0x000fe2000f8e00ff */
[----:B------:R-:W-:Y:S01]  /*5ba0*/  @!UP1 UIADD3 UR8, UPT, UPT, UR7, 0x1b00, URZ ;  /* 0x00001b0007089890 */ /* 0x000fe2000fffe0ff */
[----:B------:R-:W-:Y:S01]  /*5bb0*/  LOP3.LUT R29, R29, R0, RZ, 0x3c, !PT ;  /* 0x000000001d1d7212 */ /* 0x000fe200078e3cff */
[----:B------:R-:W-:Y:S01]  /*5bc0*/  VOTEU.ALL UP1, P4 ;  /* 0x0000000000ff7886 */ /* 0x000fe20002020000 */
[----:B------:R-:W-:Y:S01]  /*5bd0*/  IMAD.IADD R21, R13, 0x1, R96 ;  /* 0x000000010d157824 */ /* 0x000fe200078e0260 */
[----:B------:R-:W-:Y:S02]  /*5be0*/  @!P4 R2UR UR23, R11 ;  /* 0x000000000b17c2ca */ /* 0x000fe400000e0000 */
[----:B------:R-:W-:Y:S11]  /*5bf0*/  SEL R30, R30, RZ, P0 ;  /* 0x000000ff1e1e7207 */ /* 0x000ff60000000000 */
[----:B------:R2:W-:Y:S01]  /*5c00*/  @!UP2 UTMALDG.3D [UR16], [UR22], desc[UR14] ;  /* 0x00000e101600a5b4 */ /* 0x0005e20008011000 */
[----:B------:R2:W-:Y:S01]  /*5c10*/  @!UP1 UTMALDG.3D [UR8], [UR22], desc[UR14] ;  /* 0x00000e08160095b4 */ /* 0x0005e20008011000 */
[----:B------:R2:W-:Y:S01]  /*5c20*/  @!P4 SYNCS.ARRIVE.TRANS64.RED.A0TR RZ, [UR7+0x1a8], R23 ;  /* 0x0001a817ffffc9a7 */ /* 0x0005e20008300407 */
[----:B------:R-:W-:Y:S01]  /*5c30*/  UPLOP3.LUT UP1, UPT, UPT, UPT, UPT, 0x80, 0x8 ;  /* 0x000000000008789c */ /* 0x000fe20003f2f070 */
[----:B------:R-:W-:Y:S01]  /*5c40*/  SYNCS.ARRIVE.TRANS64.RED.A1T0 RZ, [UR13], RZ ;  /* 0x000000ffffff79a7 */ /* 0x000fe2000810040d */
[----:B------:R-:W-:Y:S09]  /*5c50*/  @P3 BRA `(.L_x_117) ;  /* 0xfffffff400203947 */ /* 0x000ff2000383ffff */
[----:B------:R-:W-:-:S04]  /*5c60*/  SHF.L.U32 R3, R31, 0x1f, RZ ;  /* 0x0000001f1f037819 */ /* 0x000fc800000006ff */
[----:B------:R-:W1:Y:S02]  /*5c70*/  SYNCS.PHASECHK.TRANS64.TRYWAIT P0, [UR7+0x1b0], R3 ;  /* 0x0001b003ff0075a7 */ /* 0x000e640008001107 */
[----:B-1----:R-:W-:Y:S05]  /*5c80*/  @!P0 BRA `(.L_x_118) ;  /* 0x0000003c00488947 */ /* 0x002fea0003800000 */
.L_x_227:
[----:B-1----:R-:W-:-:S07]  /*5c90*/  MOV R0, UR7 ;  /* 0x0000000700007c02 */ /* 0x002fce0008000f00 */
.L_x_119:
[----:B-1----:R-:W-:-:S04]  /*5ca0*/  SHF.L.U32 R3, R31, 0x1f, RZ ;  /* 0x0000001f1f037819 */ /* 0x002fc800000006ff */
[----:B------:R1:W4:Y:S03]  /*5cb0*/  SYNCS.PHASECHK.TRANS64.TRYWAIT P0, [R0+URZ+0x1b8], R3 ;  /* 0x0001b803000075a7 */ /* 0x00032600080011ff */
[----:B----4-:R-:W-:Y:S05]  /*5cc0*/  @!P0 NANOSLEEP.SYNCS 0x989680 ;  /* 0x009896800000895d */ /* 0x010fea0003900000 */
[----:B------:R-:W4:Y:S02]  /*5cd0*/  @!P0 SYNCS.PHASECHK.TRANS64 P0, [R0+URZ+0x1b8], R3 ;  /* 0x0001b803000085a7 */ /* 0x000f2400080010ff */
[----:B--2-4-:R-:W-:Y:S05]  /*5ce0*/  @P0 EXIT ;  /* 0x000000000000094d */ /* 0x014fea0003800000 */
[----:B------:R-:W-:Y:S05]  /*5cf0*/  BRA `(.L_x_119) ;  /* 0xfffffffc00e87947 */ /* 0x000fea000383ffff */
.L_x_108:
[----:B------:R-:W-:-:S06]  /*5d00*/  UISETP.GE.AND UP1, UPT, UR10, 0x4, UPT ;  /* 0x000000040a00788c */ /* 0x000fcc000bf26270 */
[----:B------:R-:W-:-:S13]  /*5d10*/  PLOP3.LUT P0, PT, PT, PT, UP1, 0x80, 0x8 ;  /* 0x000000000008781c */ /* 0x000fda0003f0f018 */
[----:B------:R-:W-:Y:S05]  /*5d20*/  @!P0 EXIT ;  /* 0x000000000000894d */ /* 0x000fea0003800000 */
[----:B------:R-:W-:Y:S01]  /*5d30*/  BAR.SYNC.DEFER_BLOCKING 0x6, 0xa0 ;  /* 0x0182800000007b1d */ /* 0x000fe20000010000 */
[C---:B------:R-:W-:Y:S01]  /*5d40*/  IMAD.SHL.U32 R101, R109.reuse, 0x20, RZ ;  /* 0x000000206d657824 */ /* 0x040fe200078e00ff */
[----:B------:R-:W-:Y:S01]  /*5d50*/  CS2R R106, SRZ ;  /* 0x00000000006a7805 */ /* 0x000fe2000001ff00 */
[C---:B------:R-:W-:Y:S01]  /*5d60*/  IMAD.SHL.U32 R3, R109.reuse, 0x4, RZ ;  /* 0x000000046d037824 */ /* 0x040fe200078e00ff */
[----:B------:R-:W-:Y:S01]  /*5d70*/  CS2R R104, SRZ ;  /* 0x0000000000687805 */ /* 0x000fe2000001ff00 */
[----:B------:R-:W-:Y:S01]  /*5d80*/  IMAD.U32 R47, R109, 0x10000, RZ ;  /* 0x000100006d2f7824 */ /* 0x000fe200078e00ff */
[----:B------:R-:W-:Y:S02]  /*5d90*/  UMOV UR49, 0x400 ;  /* 0x0000040000317882 */ /* 0x000fe40000000000 */
[----:B------:R-:W1:Y:S01]  /*5da0*/  LDC R99, c[0x0][0x370] ;  /* 0x0000dc00ff637b82 */ /* 0x000e620000000800 */
[----:B------:R-:W-:Y:S01]  /*5db0*/  ULEA UR49, UR37, UR49, 0x18 ;  /* 0x0000003125317291 */ /* 0x000fe2000f8ec0ff */
[C---:B------:R-:W-:Y:S01]  /*5dc0*/  LOP3.LUT R2, R101.reuse, 0x80, RZ, 0xc0, !PT ;  /* 0x0000008065027812 */ /* 0x040fe200078ec0ff */
[----:B------:R-:W-:Y:S01]  /*5dd0*/  IMAD.SHL.U32 R5, R102, 0x400, RZ ;  /* 0x0000040066057824 */ /* 0x000fe200078e00ff */
[C---:B------:R-:W-:Y:S01]  /*5de0*/  LOP3.LUT R100, R101.reuse, 0xb60, RZ, 0xc0, !PT ;  /* 0x00000b6065647812 */ /* 0x040fe200078ec0ff */
[----:B------:R-:W-:Y:S01]  /*5df0*/  UIADD3 UR4, UPT, UPT, UR49, 0x2300, URZ ;  /* 0x0000230031047890 */ /* 0x000fe2000fffe0ff */
[----:B------:R-:W-:Y:S01]  /*5e00*/  LOP3.LUT R3, R2, 0x10, R3, 0xf8, !PT ;  /* 0x0000001002037812 */ /* 0x000fe200078ef803 */
[----:B------:R-:W-:Y:S01]  /*5e10*/  IMAD.SHL.U32 R2, R102, 0x200000, RZ ;  /* 0x0020000066027824 */ /* 0x000fe200078e00ff */
[----:B------:R-:W2:Y:S01]  /*5e20*/  LDC R42, c[0x0][0xb0c] ;  /* 0x0002c300ff2a7b82 */ /* 0x000ea20000000800 */
[----:B------:R-:W-:Y:S01]  /*5e30*/  LOP3.LUT R100, R100, 0x400, R5, 0xf8, !PT ;  /* 0x0000040064647812 */ /* 0x000fe200078ef805 */
[----:B------:R-:W-:Y:S01]  /*5e40*/  IMAD.MOV.U32 R44, RZ, RZ, RZ ;  /* 0x000000ffff2c7224 */ /* 0x000fe200078e00ff */
[----:B------:R-:W-:Y:S01]  /*5e50*/  LOP3.LUT P0, RZ, R101, 0x80, RZ, 0xc0, !PT ;  /* 0x0000008065ff7812 */ /* 0x000fe2000780c0ff */
[----:B------:R-:W-:Y:S01]  /*5e60*/  IMAD.MOV.U32 R112, RZ, RZ, RZ ;  /* 0x000000ffff707224 */ /* 0x000fe200078e00ff */
[----:B------:R-:W-:Y:S01]  /*5e70*/  LOP3.LUT R2, R2, 0x200000, RZ, 0xc0, !PT ;  /* 0x0020000002027812 */ /* 0x000fe200078ec0ff */
[----:B------:R-:W-:Y:S01]  /*5e80*/  IMAD.U32 R108, RZ, RZ, UR4 ;  /* 0x00000004ff6c7e24 */ /* 0x000fe2000f8e00ff */
[----:B------:R-:W-:Y:S01]  /*5e90*/  LOP3.LUT R100, R100, R3, RZ, 0xfc, !PT ;  /* 0x0000000364647212 */ /* 0x000fe200078efcff */
[----:B------:R-:W3:Y:S01]  /*5ea0*/  LDC R97, c[0x0][0xb20] ;  /* 0x0002c800ff617b82 */ /* 0x000ee20000000800 */
[----:B------:R-:W4:Y:S01]  /*5eb0*/  LDS R0, [UR49+0x280] ;  /* 0x00028031ff007984 */ /* 0x000f220008000800 */
[----:B------:R-:W-:Y:S01]  /*5ec0*/  LOP3.LUT R47, R2, 0x400000, R47, 0xf8, !PT ;  /* 0x00400000022f7812 */ /* 0x000fe200078ef82f */
[----:B------:R-:W1:Y:S01]  /*5ed0*/  LDCU.64 UR52, c[0x0][0x348] ;  /* 0x00006900ff3477ac */ /* 0x000e620008000a00 */
[----:B------:R-:W-:-:S02]  /*5ee0*/  P2R R2, PR, RZ, 0x1 ;  /* 0x00000001ff027803 */ /* 0x000fc40000000000 */
[----:B------:R-:W-:Y:S01]  /*5ef0*/  LOP3.LUT R109, R109, 0x60, RZ, 0xc0, !PT ;  /* 0x000000606d6d7812 */ /* 0x000fe200078ec0ff */
[----:B------:R-:W1:Y:S01]  /*5f00*/  LDCU.64 UR38, c[0x0][0x888] ;  /* 0x00011100ff2677ac */ /* 0x000e620008000a00 */
[----:B------:R-:W1:Y:S01]  /*5f10*/  LDC R41, c[0x0][0xb30] ;  /* 0x0002cc00ff297b82 */ /* 0x000e620000000800 */
[----:B------:R-:W1:Y:S01]  /*5f20*/  LDCU.64 UR44, c[0x0][0x890] ;  /* 0x00011200ff2c77ac */ /* 0x000e620008000a00 */
[----:B------:R-:W-:-:S06]  /*5f30*/  UIADD3 UR48, UPT, UPT, UR49, 0x300, URZ ;  /* 0x0000030031307890 */ /* 0x000fcc000fffe0ff */
[----:B------:R-:W1:Y:S08]  /*5f40*/  LDC.64 R92, c[0x0][0xb10] ;  /* 0x0002c400ff5c7b82 */ /* 0x000e700000000a00 */
[----:B------:R-:W1:Y:S08]  /*5f50*/  LDC.64 R38, c[0x0][0xb18] ;  /* 0x0002c600ff267b82 */ /* 0x000e700000000a00 */
[----:B------:R-:W1:Y:S08]  /*5f60*/  LDC.64 R36, c[0x0][0xb28] ;  /* 0x0002ca00ff247b82 */ /* 0x000e700000000a00 */
[----:B------:R-:W1:Y:S01]  /*5f70*/  LDC.64 R90, c[0x0][0x8b0] ;  /* 0x00022c00ff5a7b82 */ /* 0x000e620000000a00 */
[----:B----4-:R-:W-:-:S07]  /*5f80*/  IMAD.IADD R47, R0, 0x1, R47 ;  /* 0x00000001002f7824 */ /* 0x010fce00078e022f */
[----:B------:R-:W4:Y:S08]  /*5f90*/  LDC.64 R88, c[0x0][0x8a8] ;  /* 0x00022a00ff587b82 */ /* 0x000f300000000a00 */
[----:B--23--:R-:W1:Y:S02]  /*5fa0*/  LDC R98, c[0x0][0x374] ;  /* 0x0000dd00ff627b82 */ /* 0x00ce640000000800 */
.L_x_145:
[----:B------:R-:W-:Y:S02]  /*5fb0*/  LEA R0, R112, UR49, 0x3 ;  /* 0x0000003170007c11 */ /* 0x000fe4000f8e18ff */
[----:B------:R-:W-:Y:S02]  /*5fc0*/  SHF.L.U32 R3, R106, 0x1f, RZ ;  /* 0x0000001f6a037819 */ /* 0x000fe400000006ff */
[----:B------:R-:W-:Y:S02]  /*5fd0*/  LEA R16, R112, UR49, 0x4 ;  /* 0x0000003170107c11 */ /* 0x000fe4000f8e20ff */
[----:B------:R-:W2:Y:S02]  /*5fe0*/  SYNCS.PHASECHK.TRANS64.TRYWAIT P0, [R0+URZ+0x1d0], R3 ;  /* 0x0001d003000075a7 */ /* 0x000ea400080011ff */
[----:B-12---:R-:W-:Y:S05]  /*5ff0*/  @!P0 BRA `(.L_x_120) ;  /* 0x0000003800848947 */ /* 0x006fea0003800000 */
.L_x_228:
[----:B------:R-:W3:Y:S01]  /*6000*/  LDC.64 R12, c[0x0][0xb10] ;  /* 0x0002c400ff0c7b82 */ /* 0x000ee20000000a00 */
[----:B------:R-:W4:Y:S01]  /*6010*/  LDS.128 R16, [R16+0x260] ;  /* 0x0002600010107984 */ /* 0x000f220000000c00 */
[----:B-1----:R-:W-:Y:S01]  /*6020*/  ISETP.NE.AND P1, PT, R41, 0x1, PT ;  /* 0x000000012900780c */ /* 0x002fe20003f25270 */
[----:B--2---:R-:W-:Y:S01]  /*6030*/  VIADD R0, R0, 0x1e0 ;  /* 0x000001e000007836 */ /* 0x004fe20000000000 */
[----:B------:R-:W-:Y:S04]  /*6040*/  ISETP.GE.AND P0, PT, R40, 0x1, PT ;  /* 0x000000012800780c */ /* 0x000fe80003f06270 */
[----:B------:R-:W1:Y:S01]  /*6050*/  LDC.64 R10, c[0x0][0xb18] ;  /* 0x0002c600ff0a7b82 */ /* 0x000e620000000a00 */
[----:B------:R-:W-:Y:S01]  /*6060*/  PRMT R0, RZ, 0x654, R0 ;  /* 0x00000654ff007816 */ /* 0x000fe20000000000 */
[----:B------:R-:W-:Y:S01]  /*6070*/  @!PT LDS RZ, [RZ] ;  /* 0x00000000fffff984 */ /* 0x000fe20000000800 */
[----:B------:R-:W-:Y:S01]  /*6080*/  @!PT LDS RZ, [RZ] ;  /* 0x00000000fffff984 */ /* 0x000fe20000000800 */
[----:B------:R-:W-:Y:S01]  /*6090*/  @!PT LDS RZ, [RZ] ;  /* 0x00000000fffff984 */ /* 0x000fe20000000800 */
[----:B------:R-:W-:Y:S01]  /*60a0*/  @!PT LDS RZ, [RZ] ;  /* 0x00000000fffff984 */ /* 0x000fe20000000800 */
[----:B------:R2:W-:Y:S06]  /*60b0*/  MEMBAR.ALL.CTA ;  /* 0x0000000000007992 */ /* 0x0005ec0000008000 */
[----:B--2---:R-:W2:Y:S01]  /*60c0*/  FENCE.VIEW.ASYNC.S ;  /* 0x00000000000073c6 */ /* 0x004ea20000000000 */
[----:B------:R-:W1:Y:S08]  /*60d0*/  @!P1 LDC R14, c[0x0][0xb20] ;  /* 0x0002c800ff0e9b82 */ /* 0x000e700000000800 */
[----:B------:R-:W1:Y:S01]  /*60e0*/  @!P1 LDC R9, c[0x0][0xb0c] ;  /* 0x0002c300ff099b82 */ /* 0x000e620000000800 */
[----:B--2---:R2:W-:Y:S01]  /*60f0*/  SYNCS.ARRIVE.TRANS64.RED.A1T0 RZ, [R0+URZ], RZ ;  /* 0x000000ff00ff79a7 */ /* 0x0045e200081004ff */
[----:B----4-:R-:W-:Y:S04]  /*6100*/  LOP3.LUT P4, RZ, R18, 0x1, RZ, 0xc0, !PT ;  /* 0x0000000112ff7812 */ /* 0x010fe8000788c0ff */
[----:B------:R-:W-:Y:S09]  /*6110*/  P2R R110, PR, RZ, 0x10 ;  /* 0x00000010ff6e7803 */ /* 0x000ff20000000000 */
[----:B------:R-:W-:Y:S02]  /*6120*/  @P4 MOV R45, R16 ;  /* 0x00000010002d4202 */ /* 0x000fe40000000f00 */
[----:B------:R-:W-:Y:S01]  /*6130*/  @P4 LOP3.LUT R43, R17, 0xffff, RZ, 0xc0, !PT ;  /* 0x0000ffff112b4812 */ /* 0x000fe200078ec0ff */
[----:B--23--:R-:W-:Y:S06]  /*6140*/  @!P0 BRA `(.L_x_121) ;  /* 0x0000000000a48947 */ /* 0x00cfec0003800000 */
[----:B------:R-:W-:Y:S01]  /*6150*/  IMAD.HI.U32 R24, R98, R39, RZ ;  /* 0x0000002762187227 */ /* 0x000fe200078e00ff */
[----:B------:R-:W-:Y:S02]  /*6160*/  ISETP.NE.AND P0, PT, R38, 0x1, PT ;  /* 0x000000012600780c */ /* 0x000fe40003f05270 */
[----:B------:R-:W-:Y:S01]  /*6170*/  ISETP.NE.AND P2, PT, R40, 0x1, PT ;  /* 0x000000012800780c */ /* 0x000fe20003f45270 */
[-C--:B------:R-:W-:Y:S01]  /*6180*/  IMAD.HI.U32 R22, R99, R92.reuse, RZ ;  /* 0x0000005c63167227 */ /* 0x080fe200078e00ff */
[----:B------:R-:W-:Y:S02]  /*6190*/  SHF.R.U32.HI R23, RZ, R97, R24 ;  /* 0x00000061ff177219 */ /* 0x000fe40000011618 */
[----:B------:R-:W-:Y:S01]  /*61a0*/  ISETP.NE.AND P3, PT, R42, 0x1, PT ;  /* 0x000000012a00780c */ /* 0x000fe20003f65270 */
[----:B------:R-:W-:Y:S01]  /*61b0*/  IMAD.HI.U32 R28, R43, R39, RZ ;  /* 0x000000272b1c7227 */ /* 0x000fe200078e00ff */
[----:B------:R-:W-:Y:S02]  /*61c0*/  SHF.R.U32.HI R22, RZ, R93, R22 ;  /* 0x0000005dff167219 */ /* 0x000fe40000011616 */
[----:B------:R-:W-:Y:S01]  /*61d0*/  SEL R3, R98, R23, !P0 ;  /* 0x0000001762037207 */ /* 0x000fe20004000000 */
[----:B------:R-:W-:Y:S01]  /*61e0*/  IMAD.HI.U32 R26, R45, R92, RZ ;  /* 0x0000005c2d1a7227 */ /* 0x000fe200078e00ff */
[----:B------:R-:W-:Y:S03]  /*61f0*/  SEL R7, R99, R22, !P3 ;  /* 0x0000001663077207 */ /* 0x000fe60005800000 */
[-C--:B------:R-:W-:Y:S01]  /*6200*/  IMAD.HI.U32 R22, R3, R36.reuse, RZ ;  /* 0x0000002403167227 */ /* 0x080fe200078e00ff */
[----:B------:R-:W-:Y:S03]  /*6210*/  SHF.R.U32.HI R26, RZ, R93, R26 ;  /* 0x0000005dff1a7219 */ /* 0x000fe6000001161a */
[----:B------:R-:W-:Y:S01]  /*6220*/  IMAD.HI.U32 R24, R7, R36, RZ ;  /* 0x0000002407187227 */ /* 0x000fe200078e00ff */
[----:B------:R-:W-:Y:S02]  /*6230*/  @P2 SHF.R.U32.HI R3, RZ, R37, R22 ;  /* 0x00000025ff032219 */ /* 0x000fe40000011616 */
[----:B------:R-:W-:Y:S02]  /*6240*/  SHF.R.U32.HI R22, RZ, R97, R28 ;  /* 0x00000061ff167219 */ /* 0x000fe4000001161c */
[----:B------:R-:W-:Y:S01]  /*6250*/  @P2 SHF.R.U32.HI R7, RZ, R37, R24 ;  /* 0x00000025ff072219 */ /* 0x000fe20000011618 */
[C---:B------:R-:W-:Y:S01]  /*6260*/  IMAD R2, R40.reuse, R3, RZ ;  /* 0x0000000328027224 */ /* 0x040fe200078e02ff */
[----:B------:R-:W-:Y:S02]  /*6270*/  SEL R5, R43, R22, !P0 ;  /* 0x000000162b057207 */ /* 0x000fe40004000000 */
[----:B------:R-:W-:Y:S01]  /*6280*/  SEL R3, R45, R26, !P3 ;  /* 0x0000001a2d037207 */ /* 0x000fe20005800000 */
[----:B------:R-:W-:Y:S01]  /*6290*/  IMAD R4, R40, R7, RZ ;  /* 0x0000000728047224 */ /* 0x000fe200078e02ff */
[C---:B------:R-:W-:Y:S01]  /*62a0*/  ISETP.GE.AND P0, PT, R5.reuse, R2, PT ;  /* 0x000000020500720c */ /* 0x040fe20003f06270 */
[----:B------:R-:W-:Y:S03]  /*62b0*/  IMAD.HI.U32 R6, R5, R36, RZ ;  /* 0x0000002405067227 */ /* 0x000fe600078e00ff */
[----:B------:R-:W-:Y:S01]  /*62c0*/  ISETP.GE.OR P0, PT, R3, R4, P0 ;  /* 0x000000040300720c */ /* 0x000fe20000706670 */
[----:B------:R-:W-:Y:S01]  /*62d0*/  IMAD.MOV R4, RZ, RZ, -R3 ;  /* 0x000000ffff047224 */ /* 0x000fe200078e0a03 */
[-C--:B------:R-:W-:Y:S03]  /*62e0*/  SHF.R.U32.HI R6, RZ, R37.reuse, R6 ;  /* 0x00000025ff067219 */ /* 0x080fe60000011606 */
[----:B------:R-:W-:Y:S01]  /*62f0*/  IMAD R45, R42, R4, R45 ;  /* 0x000000042a2d7224 */ /* 0x000fe200078e022d */
[----:B------:R-:W-:Y:S05]  /*6300*/  SEL R15, R5, R6, !P2 ;  /* 0x00000006050f7207 */ /* 0x000fea0005000000 */
[----:B------:R-:W-:Y:S02]  /*6310*/  IMAD.MOV R6, RZ, RZ, -R15 ;  /* 0x000000ffff067224 */ /* 0x000fe400078e0a0f */
[C---:B------:R-:W-:Y:S04]  /*6320*/  @!P0 IMAD.HI.U32 R2, R3.reuse, R36, RZ ;  /* 0x0000002403028227 */ /* 0x040fe800078e00ff */
[----:B------:R-:W-:Y:S01]  /*6330*/  IMAD R6, R40, R6, R5 ;  /* 0x0000000628067224 */ /* 0x000fe200078e0205 */
[----:B------:R-:W-:Y:S04]  /*6340*/  @!P0 SHF.R.U32.HI R2, RZ, R37, R2 ;  /* 0x00000025ff028219 */ /* 0x000fe80000011602 */
[----:B------:R-:W-:Y:S02]  /*6350*/  @!P0 SEL R0, R3, R2, !P2 ;  /* 0x0000000203008207 */ /* 0x000fe40005000000 */
[----:B------:R-:W-:Y:S02]  /*6360*/  IADD3 R2, PT, PT, -R5, RZ, RZ ;  /* 0x000000ff05027210 */ /* 0x000fe40007ffe1ff */
[----:B------:R-:W-:Y:S01]  /*6370*/  @!P0 IADD3 R8, PT, PT, R15, -R0, RZ ;  /* 0x800000000f088210 */ /* 0x000fe20007ffe0ff */
[----:B------:R-:W-:Y:S02]  /*6380*/  @!P0 IMAD R0, R7, R6, R0 ;  /* 0x0000000607008224 */ /* 0x000fe400078e0200 */
[----:B------:R-:W-:Y:S02]  /*6390*/  IMAD R43, R38, R2, R43 ;  /* 0x00000002262b7224 */ /* 0x000fe400078e022b */
[----:B------:R-:W-:Y:S02]  /*63a0*/  @!P0 IMAD R5, R8, R40, R3 ;  /* 0x0000002808058224 */ /* 0x000fe400078e0203 */
[----:B------:R-:W-:Y:S04]  /*63b0*/  @!P0 IMAD.MOV.U32 R3, RZ, RZ, R0 ;  /* 0x000000ffff038224 */ /* 0x000fe800078e0000 */
[----:B------:R-:W-:Y:S02]  /*63c0*/  IMAD R45, R3, R42, R45 ;  /* 0x0000002a032d7224 */ /* 0x000fe400078e022d */
[----:B------:R-:W-:Y:S07]  /*63d0*/  IMAD R43, R5, R38, R43 ;  /* 0x00000026052b7224 */ /* 0x000fee00078e022b */
.L_x_121:
[----:B-1----:R-:W-:Y:S01]  /*63e0*/  @!P1 ISETP.NE.AND P0, PT, R10, 0x1, PT ;  /* 0x000000010a00980c */ /* 0x002fe20003f05270 */
[----:B------:R-:W-:Y:S01]  /*63f0*/  @!P1 IMAD.HI.U32 R0, R45, R12, RZ ;  /* 0x0000000c2d009227 */ /* 0x000fe200078e00ff */
[----:B------:R-:W-:Y:S01]  /*6400*/  @!P1 ISETP.NE.AND P2, PT, R9, 0x1, PT ;  /* 0x000000010900980c */ /* 0x000fe20003f45270 */
[----:B------:R-:W-:Y:S01]  /*6410*/  ULOP3.LUT UP0, URZ, UR48, 0x90, URZ, 0xc0, !UPT ;  /* 0x0000009030ff7892 */ /* 0x000fe2000f80c0ff */
[----:B------:R-:W-:Y:S01]  /*6420*/  R2UR UR42, R21 ;  /* 0x00000000152a72ca */ /* 0x000fe200000e0000 */
[----:B------:R-:W-:Y:S01]  /*6430*/  @!P1 IMAD.HI.U32 R3, R43, R11, RZ ;  /* 0x0000000b2b039227 */ /* 0x000fe200078e00ff */
[----:B------:R-:W-:Y:S02]  /*6440*/  @!P1 SHF.R.U32.HI R0, RZ, R13, R0 ;  /* 0x0000000dff009219 */ /* 0x000fe40000011600 */
[----:B------:R-:W-:Y:S01]  /*6450*/  R2UR UR41, R20 ;  /* 0x00000000142972ca */ /* 0x000fe200000e0000 */
[----:B------:R-:W-:Y:S01]  /*6460*/  VIADD R112, R112, 0x1 ;  /* 0x0000000170707836 */ /* 0x000fe20000000000 */
[----:B------:R-:W-:Y:S02]  /*6470*/  @!P1 SHF.R.U32.HI R2, RZ, R14, R3 ;  /* 0x0000000eff029219 */ /* 0x000fe40000011603 */
[----:B------:R-:W-:Y:S02]  /*6480*/  @!P1 SEL R3, R45, R0, !P2 ;  /* 0x000000002d039207 */ /* 0x000fe40005000000 */
[----:B------:R-:W-:Y:S02]  /*6490*/  @!P1 SEL R2, R43, R2, !P0 ;  /* 0x000000022b029207 */ /* 0x000fe40004000000 */
[----:B------:R-:W-:Y:S01]  /*64a0*/  @P4 SHF.R.U32.HI R103, RZ, 0x10, R17 ;  /* 0x00000010ff674819 */ /* 0x000fe20000011611 */
[----:B------:R-:W-:Y:S02]  /*64b0*/  USHF.L.U32 UR42, UR42, 0x6, URZ ;  /* 0x000000062a2a7899 */ /* 0x000fe400080006ff */
[----:B------:R-:W-:Y:S02]  /*64c0*/  @!P1 IMAD.IADD R0, R2, 0x1, -R3 ;  /* 0x0000000102009824 */ /* 0x000fe400078e0a03 */
[----:B------:R-:W-:Y:S01]  /*64d0*/  @!P1 IMAD.IADD R2, R3, 0x1, -R2 ;  /* 0x0000000103029824 */ /* 0x000fe200078e0a02 */
[----:B------:R-:W-:Y:S01]  /*64e0*/  USHF.L.U32 UR41, UR41, 0x7, URZ ;  /* 0x0000000729297899 */ /* 0x000fe200080006ff */
[----:B------:R-:W-:Y:S02]  /*64f0*/  @!P1 IMAD R45, R0, R9, R45 ;  /* 0x00000009002d9224 */ /* 0x000fe400078e022d */
[----:B------:R-:W-:Y:S01]  /*6500*/  @!P1 IMAD R43, R2, R10, R43 ;  /* 0x0000000a022b9224 */ /* 0x000fe200078e022b */
[----:B------:R-:W-:Y:S08]  /*6510*/  BRA.U !UP0, `(.L_x_122) ;  /* 0x0000000108407547 */ /* 0x000ff0000b800000 */
[----:B------:R-:W1:Y:S01]  /*6520*/  LDCU.64 UR8, c[0x4][0x80] ;  /* 0x01001000ff0877ac */ /* 0x000e620008000a00 */
[----:B------:R-:W-:Y:S01]  /*6530*/  MOV R3, 0x0 ;  /* 0x0000000000037802 */ /* 0x000fe20000000f00 */
[----:B------:R-:W-:Y:S02]  /*6540*/  HFMA2 R12, -RZ, RZ, 0, 5.9604644775390625e-08 ;  /* 0x00000001ff0c7431 */ /* 0x000fe400000001ff */
[----:B------:R-:W-:Y:S02]  /*6550*/  IMAD.MOV.U32 R8, RZ, RZ, 0x70 ;  /* 0x00000070ff087424 */ /* 0x000fe400078e00ff */
[----:B------:R-:W-:Y:S01]  /*6560*/  IMAD.MOV.U32 R13, RZ, RZ, RZ ;  /* 0x000000ffff0d7224 */ /* 0x000fe200078e00ff */
[----:B------:R-:W2:Y:S01]  /*6570*/  LDCU.64 UR6, c[0x4][0x88] ;  /* 0x01001100ff0677ac */ /* 0x000ea20008000a00 */
[----:B------:R-:W3:Y:S01]  /*6580*/  LDC.64 R2, c[0x4][R3] ;  /* 0x0100000003027b82 */ /* 0x000ee20000000a00 */
[----:B------:R-:W4:Y:S01]  /*6590*/  LDCU.64 UR4, c[0x4][0x8] ;  /* 0x01000100ff0477ac */ /* 0x000f220008000a00 */
[----:B-1----:R-:W-:Y:S01]  /*65a0*/  MOV R5, UR9 ;  /* 0x0000000900057c02 */ /* 0x002fe20008000f00 */
[----:B------:R-:W-:Y:S01]  /*65b0*/  IMAD.U32 R4, RZ, RZ, UR8 ;  /* 0x00000008ff047e24 */ /* 0x000fe2000f8e00ff */
[----:B--2---:R-:W-:Y:S01]  /*65c0*/  MOV R7, UR7 ;  /* 0x0000000700077c02 */ /* 0x004fe20008000f00 */
[----:B------:R-:W-:Y:S01]  /*65d0*/  IMAD.U32 R6, RZ, RZ, UR6 ;  /* 0x00000006ff067e24 */ /* 0x000fe2000f8e00ff */
[----:B----4-:R-:W-:Y:S01]  /*65e0*/  MOV R11, UR5 ;  /* 0x00000005000b7c02 */ /* 0x010fe20008000f00 */
[----:B------:R-:W-:Y:S02]  /*65f0*/  IMAD.U32 R10, RZ, RZ, UR4 ;  /* 0x00000004ff0a7e24 */ /* 0x000fe4000f8e00ff */
[----:B------:R-:W-:Y:S07]  /*6600*/  LEPC R20, `(.L_x_122) ;  /* 0x000000001014794e */ /* 0x000fee0000000000 */
[----:B---3-5:R-:W-:Y:S05]  /*6610*/  CALL.ABS.NOINC R2 ;  /* 0x0000000002007343 */ /* 0x028fea0003c00000 */
.L_x_122:
[----:B------:R-:W-:Y:S01]  /*6620*/  LOP3.LUT P0, RZ, R108, 0x90, RZ, 0xc0, !PT ;  /* 0x000000906cff7812 */ /* 0x000fe2000780c0ff */
[----:B------:R-:W-:Y:S11]  /*6630*/  BSSY.RECONVERGENT B6, `(.L_x_123) ;  /* 0x0000013000067945 */ /* 0x000ff60003800200 */
[----:B------:R-:W-:Y:S01]  /*6640*/  @!UPT UIADD3 URZ, UPT, UPT, URZ, URZ, URZ ;  /* 0x000000fffffff290 */ /* 0x000fe2000fffe0ff */
[----:B------:R-:W-:Y:S05]  /*6650*/  @!P0 BRA `(.L_x_124) ;  /* 0x0000000000408947 */ /* 0x000fea0003800000 */
        /* <DEDUP_REMOVED lines=16> */
.L_x_124:
[----:B------:R-:W-:Y:S05]  /*6760*/  BSYNC.RECONVERGENT B6 ;  /* 0x0000000000067941 */ /* 0x000fea0003800200 */
.L_x_123:
[----:B------:R-:W-:Y:S01]  /*6770*/  ISETP.NE.U32.AND P4, PT, R90, RZ, PT ;  /* 0x000000ff5a00720c */ /* 0x000fe20003f85070 */
[----:B------:R-:W-:Y:S01]  /*6780*/  UISETP.NE.AND UP2, UPT, UR50, URZ, UPT ;  /* 0x000000ff3200728c */ /* 0x000fe2000bf45270 */
[----:B------:R-:W-:Y:S01]  /*6790*/  ISETP.NE.U32.AND P3, PT, RZ, UR38, PT ;  /* 0x00000026ff007c0c */ /* 0x000fe2000bf65070 */
[----:B------:R-:W-:Y:S01]  /*67a0*/  UISETP.NE.U32.AND UP1, UPT, UR44, URZ, UPT ;  /* 0x000000ff2c00728c */ /* 0x000fe2000bf25070 */
[----:B------:R-:W-:Y:S01]  /*67b0*/  ISETP.NE.AND.EX P4, PT, R91, RZ, PT, P4 ;  /* 0x000000ff5b00720c */ /* 0x000fe20003f85340 */
[----:B------:R-:W-:Y:S01]  /*67c0*/  UPLOP3.LUT UP0, UPT, UPT, UPT, UPT, 0x40, 0x4 ;  /* 0x000000000004789c */ /* 0x000fe20003f0e870 */
[----:B------:R-:W-:Y:S01]  /*67d0*/  ISETP.NE.AND.EX P3, PT, RZ, UR39, PT, P3 ;  /* 0x00000027ff007c0c */ /* 0x000fe2000bf65330 */
[----:B------:R-:W-:Y:S01]  /*67e0*/  UISETP.NE.AND.EX UP1, UPT, UR45, URZ, UPT, UP1 ;  /* 0x000000ff2d00728c */ /* 0x000fe2000bf25310 */
[----:B------:R-:W-:Y:S04]  /*67f0*/  PLOP3.LUT P1, PT, PT, PT, UP2, 0x80, 0x8 ;  /* 0x000000000008781c */ /* 0x000fe80003f2f028 */
[----:B------:R-:W-:Y:S06]  /*6800*/  @UP2 UPLOP3.LUT UP0, UPT, UPT, UPT, UP1, 0x80, 0x8 ;  /* 0x000000000008289c */ /* 0x000fec0003f0f010 */
[----:B------:R-:W-:Y:S01]  /*6810*/  PLOP3.LUT P0, PT, PT, PT, UP0, 0x80, 0x8 ;  /* 0x000000000008781c */ /* 0x000fe20003f0f008 */
[----:B------:R-:W-:Y:S01]  /*6820*/  @!UPT UIADD3 URZ, UPT, UPT, URZ, URZ, URZ ;  /* 0x000000fffffff290 */ /* 0x000fe2000fffe0ff */
[----:B------:R-:W-:Y:S11]  /*6830*/  BRA.U !UP1, `(.L_x_125) ;  /* 0x0000000109387547 */ /* 0x000ff6000b800000 */
[----:B------:R-:W-:Y:S01]  /*6840*/  UISETP.NE.U32.AND UP0, UPT, UR38, URZ, UPT ;  /* 0x000000ff2600728c */ /* 0x000fe2000bf05070 */
[----:B------:R-:W-:Y:S02]  /*6850*/  HFMA2 R0, -RZ, RZ, 0, 5.9604644775390625e-08 ;  /* 0x00000001ff007431 */ /* 0x000fe400000001ff */
[----:B------:R-:W-:Y:S01]  /*6860*/  IMAD.MOV.U32 R95, RZ, RZ, 0x1 ;  /* 0x00000001ff5f7424 */ /* 0x000fe200078e00ff */
[----:B------:R-:W-:Y:S06]  /*6870*/  UISETP.NE.AND.EX UP0, UPT, UR39, URZ, UPT, UP0 ;  /* 0x000000ff2700728c */ /* 0x000fec000bf05300 */
[----:B------:R-:W-:Y:S05]  /*6880*/  PLOP3.LUT P2, PT, PT, PT, UP0, 0x80, 0x8 ;  /* 0x000000000008781c */ /* 0x000fea0003f4f008 */
[----:B------:R-:W1:Y:S01]  /*6890*/  @UP0 LDCU.64 UR6, c[0x0][0x888] ;  /* 0x00011100ff0607ac */ /* 0x000e620008000a00 */
[----:B------:R-:W-:Y:S07]  /*68a0*/  @UP0 UIMAD UR4, UR36, UR44, URZ ;  /* 0x0000002c240402a4 */ /* 0x000fee000f8e02ff */
[----:B------:R-:W-:Y:S01]  /*68b0*/  @!P2 PRMT R95, R0, 0x7610, R95 ;  /* 0x00007610005fa816 */ /* 0x000fe2000000005f */
[----:B-1----:R-:W-:Y:S03]  /*68c0*/  @UP0 UIMAD.WIDE UR6, UR4, 0x4, UR6 ;  /* 0x00000004040608a5 */ /* 0x002fe6000f8e0206 */
[----:B------:R-:W1:Y:S03]  /*68d0*/  @!UP0 LDCU UR4, c[0x0][0x880] ;  /* 0x00011000ff0487ac */ /* 0x000e660008000800 */
[----:B------:R-:W-:Y:S01]  /*68e0*/  IMAD.U32 R2, RZ, RZ, UR6 ;  /* 0x00000006ff027e24 */ /* 0x000fe2000f8e00ff */
[----:B------:R-:W-:Y:S05]  /*68f0*/  MOV R3, UR7 ;  /* 0x0000000700037c02 */ /* 0x000fea0008000f00 */
[----:B-----5:R2:W5:Y:S02]  /*6900*/  @P2 LDG.E R49, desc[UR46][R2.64] ;  /* 0x0000002e02312981 */ /* 0x020564000c1e1900 */
[----:B-12---:R-:W-:Y:S02]  /*6910*/  @!P2 IMAD.U32 R49, RZ, RZ, UR4 ;  /* 0x00000004ff31ae24 */ /* 0x006fe4000f8e00ff */
.L_x_125:
[----:B------:R-:W-:Y:S05]  /*6920*/  @!P4 BRA `(.L_x_126) ;  /* 0x000000000020c947 */ /* 0x000fea0003800000 */
[----:B------:R-:W-:Y:S04]  /*6930*/  ISETP.NE.U32.AND P2, PT, R88, RZ, PT ;  /* 0x000000ff5800720c */ /* 0x000fe80003f45070 */
[----:B------:R-:W-:Y:S11]  /*6940*/  ISETP.NE.AND.EX P2, PT, R89, RZ, PT, P2 ;  /* 0x000000ff5900720c */ /* 0x000ff60003f45320 */
[----:B------:R-:W-:Y:S02]  /*6950*/  @!UPT UIADD3 URZ, UPT, UPT, URZ, URZ, URZ ;  /* 0x000000fffffff290 */ /* 0x000fe4000fffe0ff */
[----:B------:R-:W1:Y:S01]  /*6960*/  @P2 LDC.64 R2, c[0x0][0x8a8] ;  /* 0x00022a00ff022b82 */ /* 0x000e620000000a00 */
[----:B------:R-:W-:Y:S04]  /*6970*/  @P2 IMAD R0, R90, UR36, RZ ;  /* 0x000000245a002c24 */ /* 0x000fe8000f8e02ff */
[----:B-1----:R-:W-:Y:S05]  /*6980*/  @P2 IMAD.WIDE R2, R0, 0x4, R2 ;  /* 0x0000000400022825 */ /* 0x002fea00078e0202 */
[----:B-----5:R1:W5:Y:S02]  /*6990*/  @P2 LDG.E R46, desc[UR46][R2.64] ;  /* 0x0000002e022e2981 */ /* 0x020364000c1e1900 */
[----:B-1----:R-:W2:Y:S02]  /*69a0*/  @!P2 LDC R46, c[0x0][0x8a0] ;  /* 0x00022800ff2eab82 */ /* 0x002ea40000000800 */
.L_x_126:
[----:B-----5:R-:W-:Y:S01]  /*69b0*/  FSETP.NEU.AND P2, PT, R49, RZ, PT ;  /* 0x000000ff3100720b */ /* 0x020fe20003f4d000 */
[----:B------:R-:W-:Y:S01]  /*69c0*/  BSSY B1, `(.L_x_127) ;  /* 0x0000041000017945 */ /* 0x000fe20003800000 */
[----:B------:R-:W-:Y:S01]  /*69d0*/  SEL R5, RZ, 0xffffffff, P3 ;  /* 0xffffffffff057807 */ /* 0x000fe20001800000 */
[----:B------:R-:W-:Y:S01]  /*69e0*/  IMAD.MOV.U32 R114, RZ, RZ, 0x1 ;  /* 0x00000001ff727424 */ /* 0x000fe200078e00ff */
[----:B------:R-:W-:Y:S01]  /*69f0*/  LOP3.LUT P3, RZ, R95, 0xff, RZ, 0xc0, !PT ;  /* 0x000000ff5fff7812 */ /* 0x000fe2000786c0ff */
[C---:B------:R-:W-:Y:S01]  /*6a00*/  IMAD R48, R44.reuse, 0x40, R47 ;  /* 0x000000402c307824 */ /* 0x040fe200078e022f */
[----:B------:R-:W-:Y:S02]  /*6a10*/  @P1 SEL R0, RZ, 0xffffffff, P2 ;  /* 0xffffffffff001807 */ /* 0x000fe40001000000 */
[----:B------:R-:W-:Y:S02]  /*6a20*/  CS2R R86, SRZ ;  /* 0x0000000000567805 */ /* 0x000fe4000001ff00 */
[----:B------:R-:W-:Y:S02]  /*6a30*/  LEA R3, R105, UR49, 0x3 ;  /* 0x0000003169037c11 */ /* 0x000fe4000f8e18ff */
[----:B------:R-:W-:Y:S02]  /*6a40*/  CS2R R84, SRZ ;  /* 0x0000000000547805 */ /* 0x000fe4000001ff00 */
[----:B------:R-:W-:Y:S02]  /*6a50*/  @P0 SEL R0, R5, R0, !P3 ;  /* 0x0000000005000207 */ /* 0x000fe40005800000 */
[----:B------:R-:W-:Y:S02]  /*6a60*/  CS2R R82, SRZ ;  /* 0x0000000000527805 */ /* 0x000fe4000001ff00 */
[----:B------:R-:W-:Y:S02]  /*6a70*/  LEA R111, R44, UR49, 0x3 ;  /* 0x000000312c6f7c11 */ /* 0x000fe4000f8e18ff */
[----:B------:R-:W-:Y:S02]  /*6a80*/  CS2R R80, SRZ ;  /* 0x0000000000507805 */ /* 0x000fe4000001ff00 */
[----:B------:R-:W-:Y:S02]  /*6a90*/  @P1 LOP3.LUT R0, R0, 0x1, RZ, 0xc0, !PT ;  /* 0x0000000100001812 */ /* 0x000fe400078ec0ff */
[----:B------:R-:W-:Y:S02]  /*6aa0*/  SHF.L.U32 R4, R107, 0x1f, RZ ;  /* 0x0000001f6b047819 */ /* 0x000fe400000006ff */
[----:B------:R-:W-:Y:S02]  /*6ab0*/  ISETP.NE.U32.OR P5, PT, R0, 0x1, !P1 ;  /* 0x000000010000780c */ /* 0x000fe40004fa5470 */
[----:B------:R-:W-:Y:S02]  /*6ac0*/  SEL R0, RZ, 0xffffffff, P2 ;  /* 0xffffffffff007807 */ /* 0x000fe40001000000 */
[----:B------:R-:W-:Y:S02]  /*6ad0*/  PLOP3.LUT P2, PT, PT, PT, UP1, 0x80, 0x8 ;  /* 0x000000000008781c */ /* 0x000fe40003f4f018 */
[----:B------:R-:W-:Y:S07]  /*6ae0*/  P2R R113, PR, RZ, 0x20 ;  /* 0x00000020ff717803 */ /* 0x000fee0000000000 */
[----:B------:R-:W-:Y:S04]  /*6af0*/  @P5 SHF.L.U32 R2, R104, 0x1f, RZ ;  /* 0x0000001f68025819 */ /* 0x000fe800000006ff */
[----:B------:R-:W1:Y:S01]  /*6b00*/  @P5 SYNCS.PHASECHK.TRANS64.TRYWAIT P1, [R3+URZ+0x1a0], R2 ;  /* 0x0001a002030055a7 */ /* 0x000e6200080211ff */
[----:B------:R-:W-:Y:S04]  /*6b10*/  @P2 SEL R0, R5, R0, !P3 ;  /* 0x0000000005002207 */ /* 0x000fe80005800000 */
[----:B------:R-:W-:Y:S04]  /*6b20*/  LOP3.LUT R0, R0, 0x1, RZ, 0xc0, !PT ;  /* 0x0000000100007812 */ /* 0x000fe800078ec0ff */
[----:B------:R-:W-:Y:S04]  /*6b30*/  ISETP.NE.U32.AND P4, PT, R0, 0x1, PT ;  /* 0x000000010000780c */ /* 0x000fe80003f85070 */
[----:B------:R-:W-:Y:S01]  /*6b40*/  P2R R115, PR, RZ, 0x10 ;  /* 0x00000010ff737803 */ /* 0x000fe20000000000 */
[----:B------:R3:W4:Y:S01]  /*6b50*/  SYNCS.PHASECHK.TRANS64.TRYWAIT P0, [R111+URZ+0x1f0], R4 ;  /* 0x0001f0046f0075a7 */ /* 0x00072200080011ff */
[----:B-1----:R-:W-:Y:S01]  /*6b60*/  @P5 SEL R114, RZ, 0x1, !P1 ;  /* 0x00000001ff725807 */ /* 0x002fe20004800000 */
[----:B---3--:R-:W-:Y:S06]  /*6b70*/  @!P5 BRA `(.L_x_128) ;  /* 0x000000000094d947 */ /* 0x008fec0003800000 */
[----:B------:R-:W-:Y:S01]  /*6b80*/  @P4 IMAD R5, R105, 0x1000, R100 ;  /* 0x0000100069054824 */ /* 0x000fe200078e0264 */
[----:B------:R-:W-:Y:S01]  /*6b90*/  LOP3.LUT P5, RZ, R101, 0x80, RZ, 0xc0, !PT ;  /* 0x0000008065ff7812 */ /* 0x000fe200078ac0ff */
[----:B------:R-:W-:Y:S01]  /*6ba0*/  BSSY B0, `(.L_x_129) ;  /* 0x0000010000007945 */ /* 0x000fe20003800000 */
[----:B------:R-:W-:Y:S01]  /*6bb0*/  ISETP.NE.AND P2, PT, R114, RZ, PT ;  /* 0x000000ff7200720c */ /* 0x000fe20003f45270 */
[----:B------:R-:W-:Y:S01]  /*6bc0*/  @P4 VIADD R2, R5, UR49 ;  /* 0x0000003105024c36 */ /* 0x000fe20008000000 */
[----:B------:R-:W-:Y:S02]  /*6bd0*/  PLOP3.LUT P1, PT, PT, PT, PT, 0x8, 0x80 ;  /* 0x000000000080781c */ /* 0x000fe40003f2e170 */
[----:B------:R-:W-:Y:S02]  /*6be0*/  CS2R R82, SRZ ;  /* 0x0000000000527805 */ /* 0x000fe4000001ff00 */
[----:B------:R-:W-:Y:S01]  /*6bf0*/  @P4 PLOP3.LUT P1, PT, P5, PT, PT, 0x80, 0x8 ;  /* 0x000000000008481c */ /* 0x000fe20002f2f070 */
[C---:B------:R-:W-:Y:S01]  /*6c00*/  @P4 VIADD R0, R2.reuse, 0x300 ;  /* 0x0000030002004836 */ /* 0x040fe20000000000 */
[----:B------:R-:W-:Y:S01]  /*6c10*/  CS2R R80, SRZ ;  /* 0x0000000000507805 */ /* 0x000fe2000001ff00 */
[----:B------:R-:W-:Y:S01]  /*6c20*/  @P4 VIADD R2, R2, 0x310 ;  /* 0x0000031002024836 */ /* 0x000fe20000000000 */
[----:B------:R-:W-:Y:S02]  /*6c30*/  CS2R R86, SRZ ;  /* 0x0000000000567805 */ /* 0x000fe4000001ff00 */
[----:B------:R-:W-:Y:S07]  /*6c40*/  CS2R R84, SRZ ;  /* 0x0000000000547805 */ /* 0x000fee000001ff00 */
[----:B------:R-:W-:Y:S01]  /*6c50*/  @P1 VIADD R2, R0, 0xfffffff0 ;  /* 0xfffffff000021836 */ /* 0x000fe20000000000 */
[----:B------:R-:W-:Y:S06]  /*6c60*/  @P2 BRA `(.L_x_130) ;  /* 0x00000000000c2947 */ /* 0x000fec0003800000 */
[----:B------:R-:W-:Y:S04]  /*6c70*/  SHF.L.U32 R0, R104, 0x1f, RZ ;  /* 0x0000001f68007819 */ /* 0x000fe800000006ff */
[----:B------:R-:W1:Y:S02]  /*6c80*/  SYNCS.PHASECHK.TRANS64.TRYWAIT P1, [R3+URZ+0x1a0], R0 ;  /* 0x0001a000030075a7 */ /* 0x000e6400080211ff */
[----:B-1----:R-:W-:Y:S05]  /*6c90*/  @!P1 BRA `(.L_x_131) ;  /* 0x0000002c00709947 */ /* 0x002fea0003800000 */
.L_x_130:
[----:B------:R-:W-:Y:S05]  /*6ca0*/  BSYNC B0 ;  /* 0x0000000000007941 */ /* 0x000fea0003800000 */
.L_x_129:
[----:B------:R-:W-:Y:S01]  /*6cb0*/  ISETP.NE.AND P1, PT, R115, RZ, PT ;  /* 0x000000ff7300720c */ /* 0x000fe20003f25270 */
[----:B-1----:R-:W-:Y:S02]  /*6cc0*/  VIADD R3, R3, 0x1b0 ;  /* 0x000001b003037836 */ /* 0x002fe40000000000 */
[----:B------:R-:W-:Y:S02]  /*6cd0*/  IMAD.U32 R0, RZ, RZ, UR37 ;  /* 0x00000025ff007e24 */ /* 0x000fe4000f8e00ff */
[----:B------:R-:W-:Y:S03]  /*6ce0*/  VIADD R105, R105, 0x1 ;  /* 0x0000000169697836 */ /* 0x000fe60000000000 */
[----:B------:R-:W-:Y:S05]  /*6cf0*/  PRMT R0, R0, 0x654, R3 ;  /* 0x0000065400007816 */ /* 0x000fea0000000003 */
[----:B------:R1:W3:Y:S04]  /*6d00*/  @P1 LDS.128 R80, [R5+UR49+0x300] ;  /* 0x0003003105501984 */ /* 0x0002e80008000c00 */
[----:B------:R1:W1:Y:S01]  /*6d10*/  @P1 LDS.128 R84, [R2] ;  /* 0x0000000002541984 */ /* 0x0002620000000c00 */
[C---:B------:R-:W-:Y:S01]  /*6d20*/  ISETP.NE.AND P1, PT, R105.reuse, 0x2, PT ;  /* 0x000000026900780c */ /* 0x040fe20003f25270 */
[----:B------:R-:W-:Y:S01]  /*6d30*/  @!PT LDS RZ, [RZ] ;  /* 0x00000000fffff984 */ /* 0x000fe20000000800 */
[----:B------:R-:W-:Y:S01]  /*6d40*/  @!PT LDS RZ, [RZ] ;  /* 0x00000000fffff984 */ /* 0x000fe20000000800 */
[----:B------:R-:W-:Y:S01]  /*6d50*/  @!PT LDS RZ, [RZ] ;  /* 0x00000000fffff984 */ /* 0x000fe20000000800 */
[----:B------:R-:W-:Y:S01]  /*6d60*/  @!PT LDS RZ, [RZ] ;  /* 0x00000000fffff984 */ /* 0x000fe20000000800 */
[----:B------:R5:W-:Y:S06]  /*6d70*/  MEMBAR.ALL.CTA ;  /* 0x0000000000007992 */ /* 0x000bec0000008000 */
[----:B-----5:R-:W5:Y:S01]  /*6d80*/  FENCE.VIEW.ASYNC.S ;  /* 0x00000000000073c6 */ /* 0x020f620000000000 */
[----:B------:R-:W-:Y:S02]  /*6d90*/  SEL R3, RZ, 0x1, P1 ;  /* 0x00000001ff037807 */ /* 0x000fe40000800000 */
[----:B------:R-:W-:Y:S02]  /*6da0*/  SEL R105, R105, RZ, P1 ;  /* 0x000000ff69697207 */ /* 0x000fe40000800000 */
[----:B------:R-:W-:Y:S01]  /*6db0*/  LOP3.LUT R104, R104, R3, RZ, 0x3c, !PT ;  /* 0x0000000368687212 */ /* 0x000fe200078e3cff */
[----:B-----5:R1:W-:Y:S06]  /*6dc0*/  SYNCS.ARRIVE.TRANS64.RED.A1T0 RZ, [R0+URZ], RZ ;  /* 0x000000ff00ff79a7 */ /* 0x0203ec00081004ff */
.L_x_128:
[----:B------:R-:W-:Y:S05]  /*6dd0*/  BSYNC B1 ;  /* 0x0000000000017941 */ /* 0x000fea0003800000 */
.L_x_127:
[----:B------:R-:W-:Y:S04]  /*6de0*/  SHF.R.U32.HI R3, RZ, 0x15, R48 ;  /* 0x00000015ff037819 */ /* 0x000fe80000011630 */
[----:B------:R-:W-:Y:S01]  /*6df0*/  LOP3.LUT P1, RZ, R3, 0x3, R102, 0x48, !PT ;  /* 0x0000000303ff7812 */ /* 0x000fe20007824866 */
[----:B------:R-:W-:Y:S01]  /*6e00*/  @!UPT UIADD3 URZ, UPT, UPT, URZ, URZ, URZ ;  /* 0x000000fffffff290 */ /* 0x000fe2000fffe0ff */
[----:B----4-:R-:W-:Y:S11]  /*6e10*/  @P0 BRA `(.L_x_132) ;  /* 0x0000000000080947 */ /* 0x010ff60003800000 */
[----:B------:R-:W4:Y:S02]  /*6e20*/  SYNCS.PHASECHK.TRANS64.TRYWAIT P0, [R111+URZ+0x1f0], R4 ;  /* 0x0001f0046f0075a7 */ /* 0x000f2400080011ff */
[----:B----4-:R-:W-:Y:S05]  /*6e30*/  @!P0 BRA `(.L_x_133) ;  /* 0x0000002c001c8947 */ /* 0x010fea0003800000 */
.L_x_132:
[----:B------:R-:W-:Y:S05]  /*6e40*/  @!P1 BRA `(.L_x_134) ;  /* 0x0000000000409947 */ /* 0x000fea0003800000 */
[----:B------:R-:W5:Y:S01]  /*6e50*/  LDCU.64 UR8, c[0x4][0x70] ;  /* 0x01000e00ff0877ac */ /* 0x000f620008000a00 */
[----:B------:R-:W-:Y:S01]  /*6e60*/  MOV R3, 0x0 ;  /* 0x0000000000037802 */ /* 0x000fe20000000f00 */
[----:B------:R-:W-:Y:S02]  /*6e70*/  HFMA2 R12, -RZ, RZ, 0, 5.9604644775390625e-08 ;  /* 0x00000001ff0c7431 */ /* 0x000fe400000001ff */
[----:B------:R-:W-:Y:S02]  /*6e80*/  IMAD.MOV.U32 R8, RZ, RZ, 0x192 ;  /* 0x00000192ff087424 */ /* 0x000fe400078e00ff */
[----:B------:R-:W-:Y:S01]  /*6e90*/  IMAD.MOV.U32 R13, RZ, RZ, RZ ;  /* 0x000000ffff0d7224 */ /* 0x000fe200078e00ff */
[----:B------:R-:W2:Y:S01]  /*6ea0*/  LDCU.64 UR6, c[0x4][0x78] ;  /* 0x01000f00ff0677ac */ /* 0x000ea20008000a00 */
[----:B-1----:R-:W1:Y:S01]  /*6eb0*/  LDC.64 R2, c[0x4][R3] ;  /* 0x0100000003027b82 */ /* 0x002e620000000a00 */
[----:B------:R-:W3:Y:S01]  /*6ec0*/  LDCU.64 UR4, c[0x4][0x10] ;  /* 0x01000200ff0477ac */ /* 0x000ee20008000a00 */
[----:B-----5:R-:W-:Y:S01]  /*6ed0*/  MOV R5, UR9 ;  /* 0x0000000900057c02 */ /* 0x020fe20008000f00 */
[----:B----4-:R-:W-:Y:S01]  /*6ee0*/  IMAD.U32 R4, RZ, RZ, UR8 ;  /* 0x00000008ff047e24 */ /* 0x010fe2000f8e00ff */
[----:B--2---:R-:W-:Y:S01]  /*6ef0*/  MOV R7, UR7 ;  /* 0x0000000700077c02 */ /* 0x004fe20008000f00 */
[----:B------:R-:W-:Y:S01]  /*6f00*/  IMAD.U32 R6, RZ, RZ, UR6 ;  /* 0x00000006ff067e24 */ /* 0x000fe2000f8e00ff */
[----:B---3--:R-:W-:Y:S01]  /*6f10*/  MOV R11, UR5 ;  /* 0x00000005000b7c02 */ /* 0x008fe20008000f00 */
[----:B------:R-:W-:Y:S02]  /*6f20*/  IMAD.U32 R10, RZ, RZ, UR4 ;  /* 0x00000004ff0a7e24 */ /* 0x000fe4000f8e00ff */
[----:B------:R-:W-:Y:S07]  /*6f30*/  LEPC R20, `(.L_x_134) ;  /* 0x000000001014794e */ /* 0x000fee0000000000 */
[----:B-1----:R-:W-:Y:S05]  /*6f40*/  CALL.ABS.NOINC R2 ;  /* 0x0000000002007343 */ /* 0x002fea0003c00000 */
.L_x_134:
[-C--:B---3--:R-:W-:Y:S01]  /*6f50*/  F2FP.F16.E5M2.UNPACK_B R51, R80.reuse ;  /* 0x00000050ff33723e */ /* 0x088fe200020004ff */
[----:B------:R-:W-:Y:S05]  /*6f60*/  WARPSYNC.ALL ;  /* 0x0000000000007948 */ /* 0x000fea0003800000 */
[----:B------:R-:W-:Y:S01]  /*6f70*/  R2UR UR4, R48 ;  /* 0x00000000300472ca */ /* 0x000fe200000e0000 */
[--C-:B------:R-:W-:Y:S01]  /*6f80*/  HADD2.F32 R50, -RZ, R51.reuse.H0_H0 ;  /* 0x20000033ff327230 */ /* 0x100fe20000004100 */
[----:B------:R-:W-:Y:S01]  /*6f90*/  F2FP.F16.E5M2.UNPACK_B R53, R80.H1 ;  /* 0x00000050ff35723e */ /* 0x000fe200030004ff */
[----:B------:R-:W-:Y:S01]  /*6fa0*/  HADD2.F32 R51, -RZ, R51.H1_H1 ;  /* 0x30000033ff337230 */ /* 0x000fe20000004100 */
[-C--:B------:R-:W-:Y:S01]  /*6fb0*/  F2FP.F16.E5M2.UNPACK_B R55, R81.reuse ;  /* 0x00000051ff37723e */ /* 0x080fe200020004ff */
[----:B------:R-:W-:Y:S01]  /*6fc0*/  BSSY.RECONVERGENT B0, `(.L_x_135) ;  /* 0x000009e000007945 */ /* 0x000fe20003800200 */
[----:B------:R-:W-:Y:S01]  /*6fd0*/  F2FP.F16.E5M2.UNPACK_B R57, R81.H1 ;  /* 0x00000051ff39723e */ /* 0x000fe200030004ff */
[--C-:B------:R-:W-:Y:S01]  /*6fe0*/  HADD2.F32 R52, -RZ, R53.reuse.H0_H0 ;  /* 0x20000035ff347230 */ /* 0x100fe20000004100 */
[-C--:B------:R-:W-:Y:S01]  /*6ff0*/  F2FP.F16.E5M2.UNPACK_B R59, R82.reuse ;  /* 0x00000052ff3b723e */ /* 0x080fe200020004ff */
[----:B------:R-:W-:Y:S01]  /*7000*/  HADD2.F32 R54, -RZ, R53.H1_H1 ;  /* 0x30000035ff367230 */ /* 0x000fe20000004100 */
[----:B------:R-:W-:Y:S01]  /*7010*/  F2FP.F16.E5M2.UNPACK_B R61, R82.H1 ;  /* 0x00000052ff3d723e */ /* 0x000fe200030004ff */
[--C-:B------:R-:W-:Y:S01]  /*7020*/  HADD2.F32 R53, -RZ, R55.reuse.H0_H0 ;  /* 0x20000037ff357230 */ /* 0x100fe20000004100 */
[-C--:B------:R-:W-:Y:S01]  /*7030*/  F2FP.F16.E5M2.UNPACK_B R63, R83.reuse ;  /* 0x00000053ff3f723e */ /* 0x080fe200020004ff */
[----:B-1--4-:R-:W2:Y:S01]  /*7040*/  LDTM.x32 R4, tmem[UR4] ;  /* 0x00000004000479ee */ /* 0x012ea200082c0000 */
[----:B------:R-:W-:Y:S01]  /*7050*/  F2FP.F16.E5M2.UNPACK_B R65, R83.H1 ;  /* 0x00000053ff41723e */ /* 0x000fe200030004ff */
[----:B------:R-:W-:Y:S01]  /*7060*/  HADD2.F32 R56, -RZ, R55.H1_H1 ;  /* 0x30000037ff387230 */ /* 0x000fe20000004100 */
[-C--:B------:R-:W-:Y:S01]  /*7070*/  F2FP.F16.E5M2.UNPACK_B R67, R84.reuse ;  /* 0x00000054ff43723e */ /* 0x080fe200020004ff */
[----:B------:R-:W-:Y:S01]  /*7080*/  HADD2.F32 R60, -RZ, R59.H1_H1 ;  /* 0x3000003bff3c7230 */ /* 0x000fe20000004100 */
[----:B------:R-:W-:Y:S01]  /*7090*/  IADD3 R125, PT, PT, R100, UR49, RZ ;  /* 0x00000031647d7c10 */ /* 0x000fe2000fffe0ff */
[----:B------:R-:W-:Y:S01]  /*70a0*/  HADD2.F32 R64, -RZ, R63.H1_H1 ;  /* 0x3000003fff407230 */ /* 0x000fe20000004100 */
[----:B------:R-:W-:Y:S01]  /*70b0*/  ISETP.NE.AND P6, PT, R113, RZ, PT ;  /* 0x000000ff7100720c */ /* 0x000fe20003fc5270 */
[----:B------:R-:W-:Y:S01]  /*70c0*/  HADD2.F32 R68, -RZ, R67.H1_H1 ;  /* 0x30000043ff447230 */ /* 0x000fe20000004100 */
[----:B------:R-:W-:Y:S01]  /*70d0*/  LOP3.LUT P5, RZ, R101, 0x80, RZ, 0xc0, !PT ;  /* 0x0000008065ff7812 */ /* 0x000fe200078ac0ff */
[--C-:B------:R-:W-:Y:S01]  /*70e0*/  HADD2.F32 R55, -RZ, R57.reuse.H0_H0 ;  /* 0x20000039ff377230 */ /* 0x100fe20000004100 */
[----:B------:R-:W-:Y:S01]  /*70f0*/  F2FP.F16.E5M2.UNPACK_B R69, R84.H1 ;  /* 0x00000054ff45723e */ /* 0x000fe200030004ff */
[----:B------:R-:W-:Y:S01]  /*7100*/  HADD2.F32 R58, -RZ, R57.H1_H1 ;  /* 0x30000039ff3a7230 */ /* 0x000fe20000004100 */
[-C--:B------:R-:W-:Y:S01]  /*7110*/  F2FP.F16.E5M2.UNPACK_B R71, R85.reuse ;  /* 0x00000055ff47723e */ /* 0x080fe200020004ff */
[----:B------:R-:W-:Y:S01]  /*7120*/  HADD2.F32 R57, -RZ, R59.H0_H0 ;  /* 0x2000003bff397230 */ /* 0x000fe20000004100 */
[----:B------:R-:W-:Y:S01]  /*7130*/  F2FP.F16.E5M2.UNPACK_B R73, R85.H1 ;  /* 0x00000055ff49723e */ /* 0x000fe200030004ff */
[----:B------:R-:W-:Y:S01]  /*7140*/  HADD2.F32 R59, -RZ, R61.H0_H0 ;  /* 0x2000003dff3b7230 */ /* 0x000fe20000004100 */
[-C--:B------:R-:W-:Y:S01]  /*7150*/  F2FP.F16.E5M2.UNPACK_B R75, R86.reuse ;  /* 0x00000056ff4b723e */ /* 0x080fe200020004ff */
[----:B------:R-:W-:Y:S01]  /*7160*/  HADD2.F32 R72, -RZ, R71.H1_H1 ;  /* 0x30000047ff487230 */ /* 0x000fe20000004100 */
[----:B------:R-:W-:Y:S01]  /*7170*/  F2FP.F16.E5M2.UNPACK_B R77, R86.H1 ;  /* 0x00000056ff4d723e */ /* 0x000fe200030004ff */
[----:B------:R-:W-:Y:S01]  /*7180*/  HADD2.F32 R62, -RZ, R61.H1_H1 ;  /* 0x3000003dff3e7230 */ /* 0x000fe20000004100 */
[----:B------:R-:W-:Y:S01]  /*7190*/  F2FP.F16.E5M2.UNPACK_B R79, R87.H1 ;  /* 0x00000057ff4f723e */ /* 0x000fe200030004ff */
[----:B------:R-:W-:Y:S01]  /*71a0*/  HADD2.F32 R61, -RZ, R63.H0_H0 ;  /* 0x2000003fff3d7230 */ /* 0x000fe20000004100 */
[----:B------:R-:W-:Y:S01]  /*71b0*/  ISETP.NE.AND P0, PT, R109, RZ, PT ;  /* 0x000000ff6d00720c */ /* 0x000fe20003f05270 */
[C---:B--2---:R-:W-:Y:S01]  /*71c0*/  FMUL R0, R46.reuse, R4 ;  /* 0x000000042e007220 */ /* 0x044fe20000400000 */
[C---:B------:R-:W-:Y:S01]  /*71d0*/  FMUL R2, R46.reuse, R5 ;  /* 0x000000052e027220 */ /* 0x040fe20000400000 */
[C---:B------:R-:W-:Y:S01]  /*71e0*/  FMUL R4, R46.reuse, R8 ;  /* 0x000000082e047220 */ /* 0x040fe20000400000 */
[C---:B------:R-:W-:Y:S01]  /*71f0*/  FMUL R5, R46.reuse, R9 ;  /* 0x000000092e057220 */ /* 0x040fe20000400000 */
[C---:B------:R-:W-:Y:S01]  /*7200*/  FFMA R0, R49.reuse, R50, R0 ;  /* 0x0000003231007223 */ /* 0x040fe20000000000 */
[C---:B------:R-:W-:Y:S01]  /*7210*/  FFMA R2, R49.reuse, R51, R2 ;  /* 0x0000003331027223 */ /* 0x040fe20000000002 */
[C---:B------:R-:W-:Y:S01]  /*7220*/  FMUL R8, R46.reuse, R12 ;  /* 0x0000000c2e087220 */ /* 0x040fe20000400000 */
[C---:B------:R-:W-:Y:S01]  /*7230*/  FMUL R9, R46.reuse, R13 ;  /* 0x0000000d2e097220 */ /* 0x040fe20000400000 */
[C---:B------:R-:W-:Y:S01]  /*7240*/  FMUL R12, R46.reuse, R16 ;  /* 0x000000102e0c7220 */ /* 0x040fe20000400000 */
[C---:B------:R-:W-:Y:S01]  /*7250*/  FMUL R13, R46.reuse, R17 ;  /* 0x000000112e0d7220 */ /* 0x040fe20000400000 */
[C---:B------:R-:W-:Y:S01]  /*7260*/  FMUL R16, R46.reuse, R20 ;  /* 0x000000142e107220 */ /* 0x040fe20000400000 */
[C---:B------:R-:W-:Y:S01]  /*7270*/  FMUL R17, R46.reuse, R21 ;  /* 0x000000152e117220 */ /* 0x040fe20000400000 */
[C---:B------:R-:W-:Y:S01]  /*7280*/  FMUL R20, R46.reuse, R24 ;  /* 0x000000182e147220 */ /* 0x040fe20000400000 */
[C---:B------:R-:W-:Y:S01]  /*7290*/  FMUL R21, R46.reuse, R25 ;  /* 0x000000192e157220 */ /* 0x040fe20000400000 */
[----:B------:R-:W-:Y:S02]  /*72a0*/  HADD2.F32 R76, -RZ, R75.H1_H1 ;  /* 0x3000004bff4c7230 */ /* 0x000fe40000004100 */
[C---:B------:R-:W-:Y:S01]  /*72b0*/  FMUL R24, R46.reuse, R28 ;  /* 0x0000001c2e187220 */ /* 0x040fe20000400000 */
[C---:B------:R-:W-:Y:S01]  /*72c0*/  FMUL R25, R46.reuse, R29 ;  /* 0x0000001d2e197220 */ /* 0x040fe20000400000 */
[C---:B------:R-:W-:Y:S01]  /*72d0*/  FMUL R28, R46.reuse, R32 ;  /* 0x000000202e1c7220 */ /* 0x040fe20000400000 */
[C---:B------:R-:W-:Y:S01]  /*72e0*/  FMUL R29, R46.reuse, R33 ;  /* 0x000000212e1d7220 */ /* 0x040fe20000400000 */
[C---:B------:R-:W-:Y:S01]  /*72f0*/  FMUL R3, R46.reuse, R6 ;  /* 0x000000062e037220 */ /* 0x040fe20000400000 */
[C---:B------:R-:W-:Y:S01]  /*7300*/  FMUL R7, R46.reuse, R7 ;  /* 0x000000072e077220 */ /* 0x040fe20000400000 */
[----:B------:R-:W-:Y:S01]  /*7310*/  FMUL R6, R46, R10 ;  /* 0x0000000a2e067220 */ /* 0x000fe20000400000 */
[----:B------:R-:W-:Y:S01]  /*7320*/  F2FP.F16.E5M2.UNPACK_B R50, R87 ;  /* 0x00000057ff32723e */ /* 0x000fe200020004ff */
[C---:B------:R-:W-:Y:S01]  /*7330*/  FFMA R3, R49.reuse, R52, R3 ;  /* 0x0000003431037223 */ /* 0x040fe20000000003 */
[C---:B------:R-:W-:Y:S01]  /*7340*/  FFMA R7, R49.reuse, R54, R7 ;  /* 0x0000003631077223 */ /* 0x040fe20000000007 */
[----:B------:R-:W-:Y:S01]  /*7350*/  @P6 SHF.L.U32 R32, R104, 0x1f, RZ ;  /* 0x0000001f68206819 */ /* 0x000fe200000006ff */
[C---:B------:R-:W-:Y:S01]  /*7360*/  FFMA R4, R49.reuse, R53, R4 ;  /* 0x0000003531047223 */ /* 0x040fe20000000004 */
[----:B------:R-:W-:Y:S01]  /*7370*/  FFMA R5, R49, R56, R5 ;  /* 0x0000003831057223 */ /* 0x000fe20000000005 */
[C---:B------:R-:W-:Y:S01]  /*7380*/  FMUL R11, R46.reuse, R11 ;  /* 0x0000000b2e0b7220 */ /* 0x040fe20000400000 */
[----:B------:R-:W-:Y:S01]  /*7390*/  F2FP.SATFINITE.E5M2.F32.PACK_AB_MERGE_C R113, R7, R3, RZ ;  /* 0x000000030771723e */ /* 0x000fe200048060ff */
[C---:B------:R-:W-:Y:S01]  /*73a0*/  FFMA R6, R49.reuse, R55, R6 ;  /* 0x0000003731067223 */ /* 0x040fe20000000006 */
[----:B------:R-:W-:Y:S01]  /*73b0*/  FMUL R10, R46, R14 ;  /* 0x0000000e2e0a7220 */ /* 0x000fe20000400000 */
[C---:B------:R-:W-:Y:S01]  /*73c0*/  FFMA R11, R49.reuse, R58, R11 ;  /* 0x0000003a310b7223 */ /* 0x040fe2000000000b */
[----:B------:R-:W-:Y:S01]  /*73d0*/  F2FP.SATFINITE.E5M2.F32.PACK_AB_MERGE_C R116, R2, R0, R113 ;  /* 0x000000000274723e */ /* 0x000fe20004806071 */
[C---:B------:R-:W-:Y:S01]  /*73e0*/  FMUL R15, R46.reuse, R15 ;  /* 0x0000000f2e0f7220 */ /* 0x040fe20000400000 */
[----:B------:R-:W-:Y:S01]  /*73f0*/  MOV R113, 0x10 ;  /* 0x0000001000717802 */ /* 0x000fe20000000f00 */
[----:B------:R-:W-:Y:S01]  /*7400*/  FFMA R8, R49, R57, R8 ;  /* 0x0000003931087223 */ /* 0x000fe20000000008 */
[----:B------:R-:W-:Y:S01]  /*7410*/  F2FP.SATFINITE.E5M2.F32.PACK_AB_MERGE_C R117, R11, R6, RZ ;  /* 0x000000060b75723e */ /* 0x000fe200048060ff */
[----:B------:R-:W-:Y:S01]  /*7420*/  FFMA R9, R49, R60, R9 ;  /* 0x0000003c31097223 */ /* 0x000fe20000000009 */
[--C-:B------:R-:W-:Y:S01]  /*7430*/  HADD2.F32 R63, -RZ, R65.reuse.H0_H0 ;  /* 0x20000041ff3f7230 */ /* 0x100fe20000004100 */
[----:B------:R-:W-:Y:S01]  /*7440*/  SEL R124, R113, 0xfffffff0, !P5 ;  /* 0xfffffff0717c7807 */ /* 0x000fe20006800000 */
[----:B------:R-:W-:Y:S01]  /*7450*/  FFMA R10, R49, R59, R10 ;  /* 0x0000003b310a7223 */ /* 0x000fe2000000000a */
[----:B------:R-:W-:Y:S01]  /*7460*/  F2FP.SATFINITE.E5M2.F32.PACK_AB_MERGE_C R117, R5, R4, R117 ;  /* 0x000000040575723e */ /* 0x000fe20004806075 */
[----:B------:R-:W-:Y:S01]  /*7470*/  FFMA R15, R49, R62, R15 ;  /* 0x0000003e310f7223 */ /* 0x000fe2000000000f */
[----:B------:R-:W-:Y:S01]  /*7480*/  IADD3 R113, PT, PT, R125, R124, RZ ;  /* 0x0000007c7d717210 */ /* 0x000fe20007ffe0ff */
[C---:B------:R-:W-:Y:S01]  /*7490*/  FFMA R12, R49.reuse, R61, R12 ;  /* 0x0000003d310c7223 */ /* 0x040fe2000000000c */
[----:B------:R-:W-:Y:S01]  /*74a0*/  FFMA R13, R49, R64, R13 ;  /* 0x00000040310d7223 */ /* 0x000fe2000000000d */
[--C-:B------:R-:W-:Y:S01]  /*74b0*/  HADD2.F32 R51, -RZ, R50.reuse.H0_H0 ;  /* 0x20000032ff337230 */ /* 0x100fe20000004100 */
[----:B------:R-:W-:Y:S01]  /*74c0*/  F2FP.SATFINITE.E5M2.F32.PACK_AB_MERGE_C R118, R15, R10, RZ ;  /* 0x0000000a0f76723e */ /* 0x000fe200048060ff */
[----:B------:R-:W-:Y:S02]  /*74d0*/  HADD2.F32 R50, -RZ, R50.H1_H1 ;  /* 0x30000032ff327230 */ /* 0x000fe40000004100 */
[C---:B------:R-:W-:Y:S01]  /*74e0*/  FMUL R14, R46.reuse, R18 ;  /* 0x000000122e0e7220 */ /* 0x040fe20000400000 */
[----:B------:R-:W-:Y:S02]  /*74f0*/  HADD2.F32 R66, -RZ, R65.H1_H1 ;  /* 0x30000041ff427230 */ /* 0x000fe40000004100 */
[C---:B------:R-:W-:Y:S01]  /*7500*/  FMUL R19, R46.reuse, R19 ;  /* 0x000000132e137220 */ /* 0x040fe20000400000 */
[----:B------:R-:W-:Y:S02]  /*7510*/  HADD2.F32 R65, -RZ, R67.H0_H0 ;  /* 0x20000043ff417230 */ /* 0x000fe40000004100 */
[C---:B------:R-:W-:Y:S01]  /*7520*/  FFMA R14, R49.reuse, R63, R14 ;  /* 0x0000003f310e7223 */ /* 0x040fe2000000000e */
[--C-:B------:R-:W-:Y:S02]  /*7530*/  HADD2.F32 R67, -RZ, R69.reuse.H0_H0 ;  /* 0x20000045ff437230 */ /* 0x100fe40000004100 */
[C---:B------:R-:W-:Y:S01]  /*7540*/  FMUL R18, R46.reuse, R22 ;  /* 0x000000162e127220 */ /* 0x040fe20000400000 */
[----:B------:R-:W-:Y:S02]  /*7550*/  HADD2.F32 R70, -RZ, R69.H1_H1 ;  /* 0x30000045ff467230 */ /* 0x000fe40000004100 */
[C---:B------:R-:W-:Y:S01]  /*7560*/  FFMA R19, R49.reuse, R66, R19 ;  /* 0x0000004231137223 */ /* 0x040fe20000000013 */
[----:B------:R-:W-:Y:S02]  /*7570*/  HADD2.F32 R69, -RZ, R71.H0_H0 ;  /* 0x20000047ff457230 */ /* 0x000fe40000004100 */
[C---:B------:R-:W-:Y:S01]  /*7580*/  FMUL R23, R46.reuse, R23 ;  /* 0x000000172e177220 */ /* 0x040fe20000400000 */
[C---:B------:R-:W-:Y:S01]  /*7590*/  FFMA R16, R49.reuse, R65, R16 ;  /* 0x0000004131107223 */ /* 0x040fe20000000010 */
[C---:B------:R-:W-:Y:S01]  /*75a0*/  FFMA R17, R49.reuse, R68, R17 ;  /* 0x0000004431117223 */ /* 0x040fe20000000011 */
[--C-:B------:R-:W-:Y:S02]  /*75b0*/  HADD2.F32 R71, -RZ, R73.reuse.H0_H0 ;  /* 0x20000049ff477230 */ /* 0x100fe40000004100 */
[C---:B------:R-:W-:Y:S01]  /*75c0*/  FFMA R18, R49.reuse, R67, R18 ;  /* 0x0000004331127223 */ /* 0x040fe20000000012 */
[----:B------:R-:W-:Y:S02]  /*75d0*/  HADD2.F32 R74, -RZ, R73.H1_H1 ;  /* 0x30000049ff4a7230 */ /* 0x000fe40000004100 */
[C---:B------:R-:W-:Y:S01]  /*75e0*/  FMUL R22, R46.reuse, R26 ;  /* 0x0000001a2e167220 */ /* 0x040fe20000400000 */
[----:B------:R-:W-:Y:S02]  /*75f0*/  HADD2.F32 R73, -RZ, R75.H0_H0 ;  /* 0x2000004bff497230 */ /* 0x000fe40000004100 */
[C---:B------:R-:W-:Y:S01]  /*7600*/  FFMA R23, R49.reuse, R70, R23 ;  /* 0x0000004631177223 */ /* 0x040fe20000000017 */
[C---:B------:R-:W-:Y:S01]  /*7610*/  FMUL R27, R46.reuse, R27 ;  /* 0x0000001b2e1b7220 */ /* 0x040fe20000400000 */
[C---:B------:R-:W-:Y:S01]  /*7620*/  FFMA R20, R49.reuse, R69, R20 ;  /* 0x0000004531147223 */ /* 0x040fe20000000014 */
[C---:B------:R-:W-:Y:S01]  /*7630*/  FFMA R21, R49.reuse, R72, R21 ;  /* 0x0000004831157223 */ /* 0x040fe20000000015 */
[--C-:B------:R-:W-:Y:S02]  /*7640*/  HADD2.F32 R75, -RZ, R77.reuse.H0_H0 ;  /* 0x2000004dff4b7230 */ /* 0x100fe40000004100 */
[C---:B------:R-:W-:Y:S01]  /*7650*/  FFMA R22, R49.reuse, R71, R22 ;  /* 0x0000004731167223 */ /* 0x040fe20000000016 */
[----:B------:R-:W-:Y:S02]  /*7660*/  HADD2.F32 R78, -RZ, R77.H1_H1 ;  /* 0x3000004dff4e7230 */ /* 0x000fe40000004100 */
[C---:B------:R-:W-:Y:S01]  /*7670*/  FMUL R26, R46.reuse, R30 ;  /* 0x0000001e2e1a7220 */ /* 0x040fe20000400000 */
        /* <DEDUP_REMOVED lines=8> */
[----:B------:R-:W-:Y:S01]  /*7700*/  FFMA R31, R49, R78, R31 ;  /* 0x0000004e311f7223 */ /* 0x000fe2000000001f */
[----:B------:R-:W-:Y:S01]  /*7710*/  FMUL R35, R46, R35 ;  /* 0x000000232e237220 */ /* 0x000fe20000400000 */
[----:B------:R-:W-:Y:S01]  /*7720*/  F2FP.SATFINITE.E5M2.F32.PACK_AB_MERGE_C R119, R19, R14, RZ ;  /* 0x0000000e1377723e */ /* 0x000fe200048060ff */
[C---:B------:R-:W-:Y:S01]  /*7730*/  FFMA R28, R49.reuse, R51, R28 ;  /* 0x00000033311c7223 */ /* 0x040fe2000000001c */
[C---:B------:R-:W-:Y:S01]  /*7740*/  FFMA R29, R49.reuse, R50, R29 ;  /* 0x00000032311d7223 */ /* 0x040fe2000000001d */
[C---:B------:R-:W-:Y:S01]  /*7750*/  FFMA R30, R49.reuse, R77, R30 ;  /* 0x0000004d311e7223 */ /* 0x040fe2000000001e */
[----:B------:R-:W-:Y:S01]  /*7760*/  FFMA R35, R49, R52, R35 ;  /* 0x0000003431237223 */ /* 0x000fe20000000023 */
[----:B------:R-:W-:Y:S02]  /*7770*/  F2FP.SATFINITE.E5M2.F32.PACK_AB_MERGE_C R118, R9, R8, R118 ;  /* 0x000000080976723e */ /* 0x000fe40004806076 */
[----:B------:R-:W-:Y:S02]  /*7780*/  F2FP.SATFINITE.E5M2.F32.PACK_AB_MERGE_C R119, R13, R12, R119 ;  /* 0x0000000c0d77723e */ /* 0x000fe40004806077 */
[----:B------:R-:W-:Y:S02]  /*7790*/  F2FP.SATFINITE.E5M2.F32.PACK_AB_MERGE_C R120, R23, R18, RZ ;  /* 0x000000121778723e */ /* 0x000fe400048060ff */
[----:B------:R-:W-:Y:S01]  /*77a0*/  F2FP.SATFINITE.E5M2.F32.PACK_AB_MERGE_C R121, R27, R22, RZ ;  /* 0x000000161b79723e */ /* 0x000fe200048060ff */
[----:B------:R1:W-:Y:S01]  /*77b0*/  STS.128 [R100+UR49+0x2300], R116 ;  /* 0x0023007464007988 */ /* 0x0003e20008000c31 */
[----:B------:R-:W-:Y:S02]  /*77c0*/  F2FP.SATFINITE.E5M2.F32.PACK_AB_MERGE_C R122, R31, R26, RZ ;  /* 0x0000001a1f7a723e */ /* 0x000fe400048060ff */
[----:B------:R-:W-:Y:S02]  /*77d0*/  F2FP.SATFINITE.E5M2.F32.PACK_AB_MERGE_C R123, R35, R30, RZ ;  /* 0x0000001e237b723e */ /* 0x000fe400048060ff */
[----:B------:R-:W-:Y:S02]  /*77e0*/  F2FP.SATFINITE.E5M2.F32.PACK_AB_MERGE_C R120, R17, R16, R120 ;  /* 0x000000101178723e */ /* 0x000fe40004806078 */
[----:B------:R-:W-:Y:S02]  /*77f0*/  F2FP.SATFINITE.E5M2.F32.PACK_AB_MERGE_C R121, R21, R20, R121 ;  /* 0x000000141579723e */ /* 0x000fe40004806079 */
[----:B------:R-:W-:Y:S02]  /*7800*/  F2FP.SATFINITE.E5M2.F32.PACK_AB_MERGE_C R122, R25, R24, R122 ;  /* 0x00000018197a723e */ /* 0x000fe4000480607a */
[----:B------:R-:W-:Y:S02]  /*7810*/  F2FP.SATFINITE.E5M2.F32.PACK_AB_MERGE_C R123, R29, R28, R123 ;  /* 0x0000001c1d7b723e */ /* 0x000fe4000480607b */
[----:B------:R-:W-:Y:S03]  /*7820*/  LEA R125, R105, UR49, 0x3 ;  /* 0x00000031697d7c11 */ /* 0x000fe6000f8e18ff */
[----:B------:R1:W-:Y:S01]  /*7830*/  STS.128 [R113+0x2300], R120 ;  /* 0x0023007871007388 */ /* 0x0003e20000000c00 */
[----:B------:R-:W-:Y:S01]  /*7840*/  @!PT LDS RZ, [RZ] ;  /* 0x00000000fffff984 */ /* 0x000fe20000000800 */
[----:B------:R-:W-:Y:S01]  /*7850*/  @!PT LDS RZ, [RZ] ;  /* 0x00000000fffff984 */ /* 0x000fe20000000800 */
[----:B------:R-:W-:Y:S01]  /*7860*/  @!PT LDS RZ, [RZ] ;  /* 0x00000000fffff984 */ /* 0x000fe20000000800 */
[----:B------:R-:W-:Y:S01]  /*7870*/  @!PT LDS RZ, [RZ] ;  /* 0x00000000fffff984 */ /* 0x000fe20000000800 */
[----:B------:R2:W-:Y:S07]  /*7880*/  MEMBAR.ALL.CTA ;  /* 0x0000000000007992 */ /* 0x0005ee0000008000 */
[----:B--2---:R-:W2:Y:S02]  /*7890*/  FENCE.VIEW.ASYNC.S ;  /* 0x00000000000073c6 */ /* 0x004ea40000000000 */
[----:B--2---:R-:W-:Y:S06]  /*78a0*/  BAR.SYNC.DEFER_BLOCKING 0x1, 0x80 ;  /* 0x0042000000007b1d */ /* 0x004fec0000010000 */
[----:B------:R-:W-:Y:S05]  /*78b0*/  @P0 BRA `(.L_x_136) ;  /* 0x0000000000380947 */ /* 0x000fea0003800000 */
[----:B------:R-:W-:Y:S02]  /*78c0*/  UIADD3 UR4, UPT, UPT, UR49, 0x2300, URZ ;  /* 0x0000230031047890 */ /* 0x000fe4000fffe0ff */
[----:B------:R-:W-:Y:S01]  /*78d0*/  UIADD3 UR8, UP0, UPT, UR52, 0x680, URZ ;  /* 0x0000068034087890 */ /* 0x000fe2000ff1e0ff */
[----:B------:R-:W-:Y:S01]  /*78e0*/  UMOV UR43, UR36 ;  /* 0x00000024002b7c82 */ /* 0x000fe20008000000 */
[----:B------:R-:W-:Y:S02]  /*78f0*/  UIADD3 UR5, UPT, UPT, UR41, 0x40, URZ ;  /* 0x0000004029057890 */ /* 0x000fe4000fffe0ff */
[----:B------:R-:W-:Y:S01]  /*7900*/  MOV R108, UR4 ;  /* 0x00000004006c7c02 */ /* 0x000fe20008000f00 */
[----:B------:R-:W-:Y:S02]  /*7910*/  UIADD3.X UR9, UPT, UPT, URZ, UR53, URZ, UP0, !UPT ;  /* 0x00000035ff097290 */ /* 0x000fe400087fe4ff */
[----:B------:R-:W-:Y:S01]  /*7920*/  UIADD3 UR4, UPT, UPT, UR49, 0x2b00, URZ ;  /* 0x00002b0031047890 */ /* 0x000fe2000fffe0ff */
[----:B------:R-:W-:Y:S01]  /*7930*/  R2UR UR40, R108 ;  /* 0x000000006c2872ca */ /* 0x000fe200000e0000 */
[----:B------:R-:W-:Y:S01]  /*7940*/  UMOV UR6, UR42 ;  /* 0x0000002a00067c82 */ /* 0x000fe20008000000 */
[----:B------:R-:W-:Y:S11]  /*7950*/  UMOV UR7, UR36 ;  /* 0x0000002400077c82 */ /* 0x000ff60008000000 */
[----:B------:R2:W-:Y:S01]  /*7960*/  UTMASTG.3D [UR40], [UR8] ;  /* 0x00000028080073b5 */ /* 0x0005e20008010000 */
[----:B------:R2:W-:Y:S01]  /*7970*/  UTMASTG.3D [UR4], [UR8] ;  /* 0x00000004080073b5 */ /* 0x0005e20008010000 */
[----:B------:R0:W-:Y:S01]  /*7980*/  UTMACMDFLUSH ;  /* 0x00000000000079b7 */ /* 0x0001e20000000000 */
[----:B--2---:R-:W-:Y:S04]  /*7990*/  DEPBAR.LE SB0, 0x1 ;  /* 0x000080400000791a */ /* 0x004fe80000000000 */
.L_x_136:
[----:B------:R-:W-:Y:S05]  /*79a0*/  BSYNC.RECONVERGENT B0 ;  /* 0x0000000000007941 */ /* 0x000fea0003800200 */
.L_x_135:
[----:B------:R-:W-:Y:S06]  /*79b0*/  BAR.SYNC.DEFER_BLOCKING 0x1, 0x80 ;  /* 0x0042000000007b1d */ /* 0x000fec0000010000 */
[----:B------:R-:W2:Y:S01]  /*79c0*/  @P6 SYNCS.PHASECHK.TRANS64.TRYWAIT P0, [R125+URZ+0x1a0], R32 ;  /* 0x0001a0207d0065a7 */ /* 0x000ea200080011ff */
[----:B------:R-:W-:Y:S01]  /*79d0*/  BSSY B1, `(.L_x_137) ;  /* 0x0000020000017945 */ /* 0x000fe20003800000 */
[----:B--2---:R-:W-:Y:S03]  /*79e0*/  @P6 SEL R114, RZ, 0x1, !P0 ;  /* 0x00000001ff726807 */ /* 0x004fe60004000000 */
[----:B------:R-:W-:Y:S05]  /*79f0*/  @!P6 BRA `(.L_x_138) ;  /* 0x000000000074e947 */ /* 0x000fea0003800000 */
[----:B------:R-:W-:Y:S01]  /*7a00*/  ISETP.NE.AND P1, PT, R115, RZ, PT ;  /* 0x000000ff7300720c */ /* 0x000fe20003f25270 */
[----:B------:R-:W-:Y:S01]  /*7a10*/  BSSY B0, `(.L_x_139) ;  /* 0x0000009000007945 */ /* 0x000fe20003800000 */
[----:B------:R-:W-:Y:S11]  /*7a20*/  ISETP.NE.AND P0, PT, R114, RZ, PT ;  /* 0x000000ff7200720c */ /* 0x000ff60003f05270 */
[----:B------:R-:W-:Y:S05]  /*7a30*/  @P1 IMAD R0, R105, 0x1000, R100 ;  /* 0x0000100069001824 */ /* 0x000fea00078e0264 */
[----:B------:R-:W-:Y:S05]  /*7a40*/  @P1 IADD3 R3, PT, PT, R0, UR49, RZ ;  /* 0x0000003100031c10 */ /* 0x000fea000fffe0ff */
[----:B------:R-:W-:Y:S01]  /*7a50*/  @P1 IMAD.IADD R3, R3, 0x1, R124 ;  /* 0x0000000103031824 */ /* 0x000fe200078e027c */
[----:B------:R-:W-:Y:S06]  /*7a60*/  @P0 BRA `(.L_x_140) ;  /* 0x00000000000c0947 */ /* 0x000fec0003800000 */
[----:B------:R-:W-:Y:S04]  /*7a70*/  SHF.L.U32 R2, R104, 0x1f, RZ ;  /* 0x0000001f68027819 */ /* 0x000fe800000006ff */
[----:B------:R-:W2:Y:S02]  /*7a80*/  SYNCS.PHASECHK.TRANS64.TRYWAIT P0, [R125+URZ+0x1a0], R2 ;  /* 0x0001a0027d0075a7 */ /* 0x000ea400080011ff */
[----:B--2---:R-:W-:Y:S05]  /*7a90*/  @!P0 BRA `(.L_x_141) ;  /* 0x0000002000188947 */ /* 0x004fea0003800000 */
.L_x_140:
[----:B------:R-:W-:Y:S05]  /*7aa0*/  BSYNC B0 ;  /* 0x0000000000007941 */ /* 0x000fea0003800000 */
.L_x_139:
[----:B------:R-:W-:Y:S01]  /*7ab0*/  ISETP.NE.AND P0, PT, R115, RZ, PT ;  /* 0x000000ff7300720c */ /* 0x000fe20003f05270 */
[----:B--2---:R-:W-:Y:S02]  /*7ac0*/  VIADD R125, R125, 0x1b0 ;  /* 0x000001b07d7d7836 */ /* 0x004fe40000000000 */
[----:B------:R-:W-:Y:S02]  /*7ad0*/  IMAD.U32 R2, RZ, RZ, UR37 ;  /* 0x00000025ff027e24 */ /* 0x000fe4000f8e00ff */
[----:B------:R-:W-:Y:S03]  /*7ae0*/  VIADD R105, R105, 0x1 ;  /* 0x0000000169697836 */ /* 0x000fe60000000000 */
[----:B------:R-:W-:Y:S05]  /*7af0*/  PRMT R2, R2, 0x654, R125 ;  /* 0x0000065402027816 */ /* 0x000fea000000007d */
[----:B------:R2:W3:Y:S04]  /*7b00*/  @P0 LDS.128 R80, [R0+UR49+0x300] ;  /* 0x0003003100500984 */ /* 0x0004e80008000c00 */
[----:B------:R2:W4:Y:S01]  /*7b10*/  @P0 LDS.128 R84, [R3+0x300] ;  /* 0x0003000003540984 */ /* 0x0005220000000c00 */
        /* <DEDUP_REMOVED lines=11> */
.L_x_138:
[----:B------:R-:W-:Y:S05]  /*7bd0*/  BSYNC B1 ;  /* 0x0000000000017941 */ /* 0x000fea0003800000 */
.L_x_137:
[----:B--2---:R-:W-:Y:S05]  /*7be0*/  VIADD R3, R48, 0x20 ;  /* 0x0000002030037836 */ /* 0x004fea0000000000 */
[----:B------:R-:W-:Y:S04]  /*7bf0*/  SHF.R.U32.HI R3, RZ, 0x15, R3 ;  /* 0x00000015ff037819 */ /* 0x000fe80000011603 */
[----:B------:R-:W-:Y:S11]  /*7c00*/  LOP3.LUT P0, RZ, R3, 0x3, R102, 0x48, !PT ;  /* 0x0000000303ff7812 */ /* 0x000ff60007804866 */
[----:B------:R-:W-:Y:S02]  /*7c10*/  @!UPT UIADD3 URZ, UPT, UPT, URZ, URZ, URZ ;  /* 0x000000fffffff290 */ /* 0x000fe4000fffe0ff */
[----:B------:R-:W-:Y:S05]  /*7c20*/  @!P0 BRA `(.L_x_142) ;  /* 0x0000000000408947 */ /* 0x000fea0003800000 */
[----:B------:R-:W2:Y:S01]  /*7c30*/  LDCU.64 UR8, c[0x4][0x70] ;  /* 0x01000e00ff0877ac */ /* 0x000ea20008000a00 */
[----:B------:R-:W-:Y:S01]  /*7c40*/  MOV R3, 0x0 ;  /* 0x0000000000037802 */ /* 0x000fe20000000f00 */
[----:B------:R-:W-:Y:S02]  /*7c50*/  HFMA2 R12, -RZ, RZ, 0, 5.9604644775390625e-08 ;  /* 0x00000001ff0c7431 */ /* 0x000fe400000001ff */
[----:B------:R-:W-:Y:S02]  /*7c60*/  IMAD.MOV.U32 R8, RZ, RZ, 0x192 ;  /* 0x00000192ff087424 */ /* 0x000fe400078e00ff */
[----:B------:R-:W-:Y:S01]  /*7c70*/  IMAD.MOV.U32 R13, RZ, RZ, RZ ;  /* 0x000000ffff0d7224 */ /* 0x000fe200078e00ff */
[----:B------:R-:W5:Y:S01]  /*7c80*/  LDCU.64 UR6, c[0x4][0x78] ;  /* 0x01000f00ff0677ac */ /* 0x000f620008000a00 */
[----:B------:R-:W1:Y:S01]  /*7c90*/  LDC.64 R2, c[0x4][R3] ;  /* 0x0100000003027b82 */ /* 0x000e620000000a00 */
[----:B------:R-:W3:Y:S01]  /*7ca0*/  LDCU.64 UR4, c[0x4][0x10] ;  /* 0x01000200ff0477ac */ /* 0x000ee20008000a00 */
[----:B--2---:R-:W-:Y:S01]  /*7cb0*/  MOV R5, UR9 ;  /* 0x0000000900057c02 */ /* 0x004fe20008000f00 */
[----:B------:R-:W-:Y:S01]  /*7cc0*/  IMAD.U32 R4, RZ, RZ, UR8 ;  /* 0x00000008ff047e24 */ /* 0x000fe2000f8e00ff */
[----:B-----5:R-:W-:Y:S01]  /*7cd0*/  MOV R7, UR7 ;  /* 0x0000000700077c02 */ /* 0x020fe20008000f00 */
[----:B------:R-:W-:Y:S01]  /*7ce0*/  IMAD.U32 R6, RZ, RZ, UR6 ;  /* 0x00000006ff067e24 */ /* 0x000fe2000f8e00ff */
[----:B---3--:R-:W-:Y:S01]  /*7cf0*/  MOV R11, UR5 ;  /* 0x00000005000b7c02 */ /* 0x008fe20008000f00 */
[----:B------:R-:W-:Y:S02]  /*7d00*/  IMAD.U32 R10, RZ, RZ, UR4 ;  /* 0x00000004ff0a7e24 */ /* 0x000fe4000f8e00ff */
[----:B------:R-:W-:Y:S07]  /*7d10*/  LEPC R20, `(.L_x_142) ;  /* 0x000000001014794e */ /* 0x000fee0000000000 */
[----:B-1--4-:R-:W-:Y:S05]  /*7d20*/  CALL.ABS.NOINC R2 ;  /* 0x0000000002007343 */ /* 0x012fea0003c00000 */
.L_x_142:
[----:B------:R-:W-:Y:S01]  /*7d30*/  ISETP.NE.AND P0, PT, R109, RZ, PT ;  /* 0x000000ff6d00720c */ /* 0x000fe20003f05270 */
[----:B------:R-:W-:Y:S05]  /*7d40*/  WARPSYNC.ALL ;  /* 0x0000000000007948 */ /* 0x000fea0003800000 */
[----:B------:R-:W-:Y:S01]  /*7d50*/  R2UR UR4, R48 ;  /* 0x00000000300472ca */ /* 0x000fe200000e0000 */
[----:B------:R-:W-:Y:S01]  /*7d60*/  BSSY.RECONVERGENT B0, `(.L_x_143) ;  /* 0x000009f000007945 */ /* 0x000fe20003800200 */
[-C--:B---3--:R-:W-:Y:S02]  /*7d70*/  F2FP.F16.E5M2.UNPACK_B R51, R80.reuse ;  /* 0x00000050ff33723e */ /* 0x088fe400020004ff */
[----:B------:R-:W-:Y:S02]  /*7d80*/  F2FP.F16.E5M2.UNPACK_B R80, R80.H1 ;  /* 0x00000050ff50723e */ /* 0x000fe400030004ff */
[-C--:B------:R-:W-:Y:S01]  /*7d90*/  F2FP.F16.E5M2.UNPACK_B R55, R81.reuse ;  /* 0x00000051ff37723e */ /* 0x080fe200020004ff */
[--C-:B------:R-:W-:Y:S01]  /*7da0*/  HADD2.F32 R50, -RZ, R51.reuse.H0_H0 ;  /* 0x20000033ff327230 */ /* 0x100fe20000004100 */
[----:B------:R-:W-:Y:S01]  /*7db0*/  F2FP.F16.E5M2.UNPACK_B R81, R81.H1 ;  /* 0x00000051ff51723e */ /* 0x000fe200030004ff */
[----:B------:R-:W-:Y:S01]  /*7dc0*/  HADD2.F32 R52, -RZ, R51.H1_H1 ;  /* 0x30000033ff347230 */ /* 0x000fe20000004100 */
[-C--:B------:R-:W-:Y:S01]  /*7dd0*/  F2FP.F16.E5M2.UNPACK_B R59, R82.reuse ;  /* 0x00000052ff3b723e */ /* 0x080fe200020004ff */
[--C-:B------:R-:W-:Y:S01]  /*7de0*/  HADD2.F32 R51, -RZ, R80.reuse.H0_H0 ;  /* 0x20000050ff337230 */ /* 0x100fe20000004100 */
[----:B------:R-:W-:Y:S01]  /*7df0*/  F2FP.F16.E5M2.UNPACK_B R82, R82.H1 ;  /* 0x00000052ff52723e */ /* 0x000fe200030004ff */
[----:B------:R-:W2:Y:S01]  /*7e00*/  LDTM.x32 R4, tmem[UR4+0x20] ;  /* 0x00002004000479ee */ /* 0x000ea200082c0000 */
[----:B------:R-:W-:Y:S01]  /*7e10*/  NOP ;  /* 0x0000000000007918 */ /* 0x000fe20000000000 */
[----:B------:R-:W-:Y:S01]  /*7e20*/  IADD3 R111, PT, PT, R111, 0x210, RZ ;  /* 0x000002106f6f7810 */ /* 0x000fe20007ffe0ff */
[--C-:B------:R-:W-:Y:S01]  /*7e30*/  HADD2.F32 R53, -RZ, R55.reuse.H0_H0 ;  /* 0x20000037ff357230 */ /* 0x100fe20000004100 */
[----:B------:R-:W-:Y:S01]  /*7e40*/  F2FP.F16.E5M2.UNPACK_B R63, R83 ;  /* 0x00000053ff3f723e */ /* 0x000fe200020004ff */
[----:B------:R-:W-:Y:S01]  /*7e50*/  HADD2.F32 R56, -RZ, R55.H1_H1 ;  /* 0x30000037ff387230 */ /* 0x000fe20000004100 */
[----:B------:R-:W-:Y:S01]  /*7e60*/  LOP3.LUT R111, R111, 0xfefffff8, RZ, 0xc0, !PT ;  /* 0xfefffff86f6f7812 */ /* 0x000fe200078ec0ff */
[--C-:B------:R-:W-:Y:S01]  /*7e70*/  HADD2.F32 R57, -RZ, R59.reuse.H0_H0 ;  /* 0x2000003bff397230 */ /* 0x100fe20000004100 */
[----:B----4-:R-:W-:Y:S01]  /*7e80*/  F2FP.F16.E5M2.UNPACK_B R67, R84 ;  /* 0x00000054ff43723e */ /* 0x010fe200020004ff */
[----:B------:R-:W-:Y:S01]  /*7e90*/  HADD2.F32 R60, -RZ, R59.H1_H1 ;  /* 0x3000003bff3c7230 */ /* 0x000fe20000004100 */
[----:B--2---:R2:W-:Y:S01]  /*7ea0*/  SYNCS.ARRIVE.TRANS64.RED.A1T0 RZ, [R111+URZ], RZ ;  /* 0x000000ff6fff79a7 */ /* 0x0045e200081004ff */
[--C-:B------:R-:W-:Y:S01]  /*7eb0*/  HADD2.F32 R61, -RZ, R63.reuse.H0_H0 ;  /* 0x2000003fff3d7230 */ /* 0x100fe20000004100 */
[----:B------:R-:W-:Y:S01]  /*7ec0*/  F2FP.F16.E5M2.UNPACK_B R71, R85 ;  /* 0x00000055ff47723e */ /* 0x000fe200020004ff */
[----:B------:R-:W-:Y:S01]  /*7ed0*/  HADD2.F32 R64, -RZ, R63.H1_H1 ;  /* 0x3000003fff407230 */ /* 0x000fe20000004100 */
[----:B------:R-:W-:Y:S01]  /*7ee0*/  F2FP.F16.E5M2.UNPACK_B R75, R86 ;  /* 0x00000056ff4b723e */ /* 0x000fe200020004ff */
[--C-:B------:R-:W-:Y:S01]  /*7ef0*/  HADD2.F32 R65, -RZ, R67.reuse.H0_H0 ;  /* 0x20000043ff417230 */ /* 0x100fe20000004100 */
[----:B------:R-:W-:Y:S01]  /*7f00*/  F2FP.F16.E5M2.UNPACK_B R79, R87 ;  /* 0x00000057ff4f723e */ /* 0x000fe200020004ff */
[----:B------:R-:W-:Y:S01]  /*7f10*/  HADD2.F32 R68, -RZ, R67.H1_H1 ;  /* 0x30000043ff447230 */ /* 0x000fe20000004100 */
[----:B------:R-:W-:Y:S01]  /*7f20*/  F2FP.F16.E5M2.UNPACK_B R83, R83.H1 ;  /* 0x00000053ff53723e */ /* 0x000fe200030004ff */
[--C-:B------:R-:W-:Y:S01]  /*7f30*/  HADD2.F32 R69, -RZ, R71.reuse.H0_H0 ;  /* 0x20000047ff457230 */ /* 0x100fe20000004100 */
[----:B------:R-:W-:Y:S01]  /*7f40*/  F2FP.F16.E5M2.UNPACK_B R84, R84.H1 ;  /* 0x00000054ff54723e */ /* 0x000fe200030004ff */
[----:B------:R-:W-:Y:S01]  /*7f50*/  HADD2.F32 R71, -RZ, R71.H1_H1 ;  /* 0x30000047ff477230 */ /* 0x000fe20000004100 */
[----:B------:R-:W-:Y:S01]  /*7f60*/  F2FP.F16.E5M2.UNPACK_B R85, R85.H1 ;  /* 0x00000055ff55723e */ /* 0x000fe200030004ff */
[--C-:B------:R-:W-:Y:S02]  /*7f70*/  HADD2.F32 R73, -RZ, R75.reuse.H0_H0 ;  /* 0x2000004bff497230 */ /* 0x100fe40000004100 */
[C---:B------:R-:W-:Y:S01]  /*7f80*/  FMUL R4, R46.reuse, R4 ;  /* 0x000000042e047220 */ /* 0x040fe20000400000 */
        /* <DEDUP_REMOVED lines=16> */
[--C-:B------:R-:W-:Y:S02]  /*8090*/  HADD2.F32 R77, -RZ, R79.reuse.H0_H0 ;  /* 0x2000004fff4d7230 */ /* 0x100fe40000004100 */
[C---:B------:R-:W-:Y:S01]  /*80a0*/  FMUL R28, R46.reuse, R32 ;  /* 0x000000202e1c7220 */ /* 0x040fe20000400000 */
[C---:B------:R-:W-:Y:S01]  /*80b0*/  FMUL R29, R46.reuse, R33 ;  /* 0x000000212e1d7220 */ /* 0x040fe20000400000 */
[----:B------:R-:W-:Y:S02]  /*80c0*/  HADD2.F32 R54, -RZ, R80.H1_H1 ;  /* 0x30000050ff367230 */ /* 0x000fe40000004100 */
[C---:B------:R-:W-:Y:S01]  /*80d0*/  FMUL R6, R46.reuse, R6 ;  /* 0x000000062e067220 */ /* 0x040fe20000400000 */
[----:B------:R-:W-:Y:S02]  /*80e0*/  HADD2.F32 R80, -RZ, R79.H1_H1 ;  /* 0x3000004fff507230 */ /* 0x000fe40000004100 */
[C---:B------:R-:W-:Y:S01]  /*80f0*/  FMUL R7, R46.reuse, R7 ;  /* 0x000000072e077220 */ /* 0x040fe20000400000 */
[--C-:B------:R-:W-:Y:S02]  /*8100*/  HADD2.F32 R55, -RZ, R81.reuse.H0_H0 ;  /* 0x20000051ff377230 */ /* 0x100fe40000004100 */
[C---:B------:R-:W-:Y:S01]  /*8110*/  FFMA R6, R49.reuse, R51, R6 ;  /* 0x0000003331067223 */ /* 0x040fe20000000006 */
[----:B------:R-:W-:Y:S02]  /*8120*/  HADD2.F32 R58, -RZ, R81.H1_H1 ;  /* 0x30000051ff3a7230 */ /* 0x000fe40000004100 */
[C---:B------:R-:W-:Y:S01]  /*8130*/  FFMA R7, R49.reuse, R54, R7 ;  /* 0x0000003631077223 */ /* 0x040fe20000000007 */
[C---:B------:R-:W-:Y:S01]  /*8140*/  FFMA R8, R49.reuse, R53, R8 ;  /* 0x0000003531087223 */ /* 0x040fe20000000008 */
[----:B------:R-:W-:Y:S01]  /*8150*/  FFMA R9, R49, R56, R9 ;  /* 0x0000003831097223 */ /* 0x000fe20000000009 */
[C---:B------:R-:W-:Y:S01]  /*8160*/  FMUL R10, R46.reuse, R10 ;  /* 0x0000000a2e0a7220 */ /* 0x040fe20000400000 */
[C---:B------:R-:W-:Y:S01]  /*8170*/  FMUL R11, R46.reuse, R11 ;  /* 0x0000000b2e0b7220 */ /* 0x040fe20000400000 */
[--C-:B------:R-:W-:Y:S01]  /*8180*/  HADD2.F32 R59, -RZ, R82.reuse.H0_H0 ;  /* 0x20000052ff3b7230 */ /* 0x100fe20000004100 */
[----:B-1----:R-:W-:Y:S01]  /*8190*/  F2FP.SATFINITE.E5M2.F32.PACK_AB_MERGE_C R116, R7, R6, RZ ;  /* 0x000000060774723e */ /* 0x002fe200048060ff */
[C---:B------:R-:W-:Y:S01]  /*81a0*/  FFMA R10, R49.reuse, R55, R10 ;  /* 0x00000037310a7223 */ /* 0x040fe2000000000a */
[C---:B------:R-:W-:Y:S01]  /*81b0*/  FFMA R11, R49.reuse, R58, R11 ;  /* 0x0000003a310b7223 */ /* 0x040fe2000000000b */
[C---:B------:R-:W-:Y:S01]  /*81c0*/  FFMA R12, R49.reuse, R57, R12 ;  /* 0x00000039310c7223 */ /* 0x040fe2000000000c */
[----:B------:R-:W-:Y:S01]  /*81d0*/  F2FP.F16.E5M2.UNPACK_B R86, R86.H1 ;  /* 0x00000056ff56723e */ /* 0x000fe200030004ff */
[----:B------:R-:W-:Y:S01]  /*81e0*/  FFMA R13, R49, R60, R13 ;  /* 0x0000003c310d7223 */ /* 0x000fe2000000000d */
[----:B------:R-:W-:Y:S01]  /*81f0*/  F2FP.SATFINITE.E5M2.F32.PACK_AB_MERGE_C R116, R5, R4, R116 ;  /* 0x000000040574723e */ /* 0x000fe20004806074 */
[----:B------:R-:W-:Y:S01]  /*8200*/  HADD2.F32 R62, -RZ, R82.H1_H1 ;  /* 0x30000052ff3e7230 */ /* 0x000fe20000004100 */
[----:B------:R-:W-:Y:S01]  /*8210*/  F2FP.SATFINITE.E5M2.F32.PACK_AB_MERGE_C R117, R11, R10, RZ ;  /* 0x0000000a0b75723e */ /* 0x000fe200048060ff */
[C---:B------:R-:W-:Y:S01]  /*8220*/  FMUL R14, R46.reuse, R14 ;  /* 0x0000000e2e0e7220 */ /* 0x040fe20000400000 */
[C---:B------:R-:W-:Y:S01]  /*8230*/  FMUL R15, R46.reuse, R15 ;  /* 0x0000000f2e0f7220 */ /* 0x040fe20000400000 */
[--C-:B------:R-:W-:Y:S01]  /*8240*/  HADD2.F32 R63, -RZ, R83.reuse.H0_H0 ;  /* 0x20000053ff3f7230 */ /* 0x100fe20000004100 */
[----:B------:R-:W-:Y:S01]  /*8250*/  F2FP.SATFINITE.E5M2.F32.PACK_AB_MERGE_C R117, R9, R8, R117 ;  /* 0x000000080975723e */ /* 0x000fe20004806075 */
[C---:B------:R-:W-:Y:S01]  /*8260*/  FFMA R14, R49.reuse, R59, R14 ;  /* 0x0000003b310e7223 */ /* 0x040fe2000000000e */
[C---:B------:R-:W-:Y:S01]  /*8270*/  FFMA R15, R49.reuse, R62, R15 ;  /* 0x0000003e310f7223 */ /* 0x040fe2000000000f */
[C---:B------:R-:W-:Y:S01]  /*8280*/  FFMA R16, R49.reuse, R61, R16 ;  /* 0x0000003d31107223 */ /* 0x040fe20000000010 */
[C---:B------:R-:W-:Y:S01]  /*8290*/  FFMA R17, R49.reuse, R64, R17 ;  /* 0x0000004031117223 */ /* 0x040fe20000000011 */
[----:B------:R-:W-:Y:S02]  /*82a0*/  HADD2.F32 R66, -RZ, R83.H1_H1 ;  /* 0x30000053ff427230 */ /* 0x000fe40000004100 */
[C---:B------:R-:W-:Y:S01]  /*82b0*/  FMUL R18, R46.reuse, R18 ;  /* 0x000000122e127220 */ /* 0x040fe20000400000 */
[C---:B------:R-:W-:Y:S01]  /*82c0*/  FMUL R19, R46.reuse, R19 ;  /* 0x000000132e137220 */ /* 0x040fe20000400000 */
[--C-:B------:R-:W-:Y:S02]  /*82d0*/  HADD2.F32 R67, -RZ, R84.reuse.H0_H0 ;  /* 0x20000054ff437230 */ /* 0x100fe40000004100 */
[C---:B------:R-:W-:Y:S01]  /*82e0*/  FMUL R22, R46.reuse, R22 ;  /* 0x000000162e167220 */ /* 0x040fe20000400000 */
[C---:B------:R-:W-:Y:S01]  /*82f0*/  FFMA R18, R49.reuse, R63, R18 ;  /* 0x0000003f31127223 */ /* 0x040fe20000000012 */
[----:B------:R-:W-:Y:S02]  /*8300*/  HADD2.F32 R70, -RZ, R84.H1_H1 ;  /* 0x30000054ff467230 */ /* 0x000fe40000004100 */
        /* <DEDUP_REMOVED lines=11> */
[----:B------:R-:W-:Y:S01]  /*83c0*/  F2FP.F16.E5M2.UNPACK_B R87, R87.H1 ;  /* 0x00000057ff57723e */ /* 0x000fe200030004ff */
        /* <DEDUP_REMOVED lines=16> */
[----:B------:R-:W-:Y:S01]  /*84d0*/  FFMA R28, R49, R77, R28 ;  /* 0x0000004d311c7223 */ /* 0x000fe2000000001c */
[----:B------:R-:W-:Y:S01]  /*84e0*/  F2FP.SATFINITE.E5M2.F32.PACK_AB_MERGE_C R119, R19, R18, RZ ;  /* 0x000000121377723e */ /* 0x000fe200048060ff */
        /* <DEDUP_REMOVED lines=14> */
[----:B--2---:R-:W-:Y:S03]  /*85d0*/  IADD3 R111, PT, PT, R44, 0x1, RZ ;  /* 0x000000012c6f7810 */ /* 0x004fe60007ffe0ff */
        /* <DEDUP_REMOVED lines=9> */
[----:B------:R-:W-:Y:S02]  /*8670*/  UIADD3 UR12, UP0, UPT, UR52, 0x680, URZ ;  /* 0x00000680340c7890 */ /* 0x000fe4000ff1e0ff */
[----:B------:R-:W-:Y:S02]  /*8680*/  UIADD3 UR9, UPT, UPT, UR41, 0x20, URZ ;  /* 0x0000002029097890 */ /* 0x000fe4000fffe0ff */
[----:B------:R-:W-:Y:S02]  /*8690*/  UIADD3 UR8, UPT, UPT, UR49, 0x3300, URZ ;  /* 0x0000330031087890 */ /* 0x000fe4000fffe0ff */
[----:B------:R-:W-:Y:S01]  /*86a0*/  UIADD3.X UR13, UPT, UPT, URZ, UR53, URZ, UP0, !UPT ;  /* 0x00000035ff0d7290 */ /* 0x000fe200087fe4ff */
[----:B------:R-:W-:Y:S01]  /*86b0*/  UMOV UR10, UR42 ;  /* 0x0000002a000a7c82 */ /* 0x000fe20008000000 */
[----:B------:R-:W-:Y:S01]  /*86c0*/  UMOV UR11, UR36 ;  /* 0x00000024000b7c82 */ /* 0x000fe20008000000 */
[----:B------:R-:W-:Y:S02]  /*86d0*/  UIADD3 UR5, UPT, UPT, UR41, 0x60, URZ ;  /* 0x0000006029057890 */ /* 0x000fe4000fffe0ff */
[----:B------:R-:W-:Y:S01]  /*86e0*/  UIADD3 UR4, UPT, UPT, UR49, 0x3b00, URZ ;  /* 0x00003b0031047890 */ /* 0x000fe2000fffe0ff */
[----:B------:R-:W-:Y:S03]  /*86f0*/  UMOV UR6, UR42 ;  /* 0x0000002a00067c82 */ /* 0x000fe60008000000 */
[----:B------:R2:W-:Y:S01]  /*8700*/  UTMASTG.3D [UR8], [UR12] ;  /* 0x000000080c0073b5 */ /* 0x0005e20008010000 */
[----:B------:R-:W-:Y:S04]  /*8710*/  UMOV UR7, UR36 ;  /* 0x0000002400077c82 */ /* 0x000fe80008000000 */
[----:B------:R2:W-:Y:S01]  /*8720*/  UTMASTG.3D [UR4], [UR12] ;  /* 0x000000040c0073b5 */ /* 0x0005e20008010000 */
[----:B------:R0:W-:Y:S01]  /*8730*/  UTMACMDFLUSH ;  /* 0x00000000000079b7 */ /* 0x0001e20000000000 */
[----:B--2---:R-:W-:Y:S04]  /*8740*/  DEPBAR.LE SB0, 0x1 ;  /* 0x000080400000791a */ /* 0x004fe80000000000 */
.L_x_144:
[----:B------:R-:W-:Y:S05]  /*8750*/  BSYNC.RECONVERGENT B0 ;  /* 0x0000000000007941 */ /* 0x000fea0003800200 */
.L_x_143:
[----:B------:R-:W-:Y:S01]  /*8760*/  BAR.SYNC.DEFER_BLOCKING 0x1, 0x80 ;  /* 0x0042000000007b1d */ /* 0x000fe20000010000 */
[----:B------:R-:W-:Y:S01]  /*8770*/  ISETP.NE.AND P2, PT, R110, RZ, PT ;  /* 0x000000ff6e00720c */ /* 0x000fe20003f45270 */
[----:B------:R-:W-:Y:S01]  /*8780*/  IMAD.IADD R20, R43, 0x1, R94 ;  /* 0x000000012b147824 */ /* 0x000fe200078e025e */
[----:B------:R-:W-:Y:S01]  /*8790*/  ISETP.NE.AND P0, PT, R112, 0x2, PT ;  /* 0x000000027000780c */ /* 0x000fe20003f05270 */
[----:B------:R-:W-:Y:S01]  /*87a0*/  IMAD.IADD R21, R45, 0x1, R96 ;  /* 0x000000012d157824 */ /* 0x000fe200078e0260 */
[----:B------:R-:W-:Y:S02]  /*87b0*/  ISETP.NE.AND P1, PT, R111, 0x4, PT ;  /* 0x000000046f00780c */ /* 0x000fe40003f25270 */
[----:B------:R-:W-:Y:S02]  /*87c0*/  SEL R3, RZ, 0x1, P0 ;  /* 0x00000001ff037807 */ /* 0x000fe40000000000 */
[----:B------:R-:W-:Y:S02]  /*87d0*/  SEL R0, RZ, 0x1, P1 ;  /* 0x00000001ff007807 */ /* 0x000fe40000800000 */
[----:B------:R-:W-:Y:S02]  /*87e0*/  LOP3.LUT R106, R106, R3, RZ, 0x3c, !PT ;  /* 0x000000036a6a7212 */ /* 0x000fe400078e3cff */
[----:B------:R-:W-:Y:S02]  /*87f0*/  LOP3.LUT R107, R107, R0, RZ, 0x3c, !PT ;  /* 0x000000006b6b7212 */ /* 0x000fe400078e3cff */
[----:B------:R-:W-:Y:S02]  /*8800*/  @P2 R2UR UR36, R103 ;  /* 0x00000000672422ca */ /* 0x000fe400000e0000 */
[----:B------:R-:W-:Y:S02]  /*8810*/  SEL R112, R112, RZ, P0 ;  /* 0x000000ff70707207 */ /* 0x000fe40000000000 */
[----:B------:R-:W-:Y:S01]  /*8820*/  SEL R44, R111, RZ, P1 ;  /* 0x000000ff6f2c7207 */ /* 0x000fe20000800000 */
[----:B------:R-:W-:Y:S10]  /*8830*/  @P2 BRA `(.L_x_145) ;  /* 0xffffffd400dc2947 */ /* 0x000ff4000383ffff */
[----:B------:R-:W-:Y:S05]  /*8840*/  EXIT ;  /* 0x000000000000794d */ /* 0x000fea0003800000 */
.L_x_25:
[----:B--2---:R2:W4:Y:S02]  /*8850*/  SYNCS.PHASECHK.TRANS64.TRYWAIT P0, [R3+URZ+0x240], R2 ;  /* 0x00024002030075a7 */ /* 0x00452400080011ff */
[----:B----4-:R-:W-:Y:S05]  /*8860*/  @!P0 NANOSLEEP.SYNCS 0x989680 ;  /* 0x009896800000895d */ /* 0x010fea0003900000 */
[----:B------:R-:W4:Y:S02]  /*8870*/  @!P0 SYNCS.PHASECHK.TRANS64 P0, [R3+URZ+0x240], R2 ;  /* 0x00024002030085a7 */ /* 0x000f2400080010ff */
[----:B----4-:R-:W-:Y:S05]  /*8880*/  @!P0 BRA `(.L_x_25) ;  /* 0xfffffffc00f08947 */ /* 0x010fea000383ffff */
[----:B------:R-:W-:Y:S05]  /*8890*/  BRA `(.L_x_146) ;  /* 0xffffff9000887947 */ /* 0x000fea000383ffff */
.L_x_28:
[----:B-1----:R-:W-:-:S07]  /*88a0*/  MOV R2, UR33 ;  /* 0x0000002100027c02 */ /* 0x002fce0008000f00 */
.L_x_147:
[----:B-1----:R1:W2:Y:S02]  /*88b0*/  SYNCS.PHASECHK.TRANS64.TRYWAIT P0, [R2+URZ+0xd0], R5 ;  /* 0x0000d005020075a7 */ /* 0x0022a400080011ff */
[----:B--2---:R-:W-:Y:S05]  /*88c0*/  @!P0 NANOSLEEP.SYNCS 0x989680 ;  /* 0x009896800000895d */ /* 0x004fea0003900000 */
[----:B------:R-:W2:Y:S02]  /*88d0*/  @!P0 SYNCS.PHASECHK.TRANS64 P0, [R2+URZ+0xd0], R5 ;  /* 0x0000d005020085a7 */ /* 0x000ea400080010ff */
[----:B--2---:R-:W-:Y:S05]  /*88e0*/  @!P0 BRA `(.L_x_147) ;  /* 0xfffffffc00f08947 */ /* 0x004fea000383ffff */
[----:B------:R-:W-:Y:S05]  /*88f0*/  BRA `(.L_x_27) ;  /* 0xffffff9000ec7947 */ /* 0x000fea000383ffff */
.L_x_35:
[----:B-1----:R-:W-:-:S07]  /*8900*/  MOV R2, UR17 ;  /* 0x0000001100027c02 */ /* 0x002fce0008000f00 */
.L_x_148:
[----:B-1----:R1:W2:Y:S02]  /*8910*/  SYNCS.PHASECHK.TRANS64.TRYWAIT P0, [R2+URZ+0xd0], R5 ;  /* 0x0000d005020075a7 */ /* 0x0022a400080011ff */
[----:B--2---:R-:W-:Y:S05]  /*8920*/  @!P0 NANOSLEEP.SYNCS 0x989680 ;  /* 0x009896800000895d */ /* 0x004fea0003900000 */
[----:B------:R-:W2:Y:S02]  /*8930*/  @!P0 SYNCS.PHASECHK.TRANS64 P0, [R2+URZ+0xd0], R5 ;  /* 0x0000d005020085a7 */ /* 0x000ea400080010ff */
[----:B--2---:R-:W-:Y:S05]  /*8940*/  @!P0 BRA `(.L_x_148) ;  /* 0xfffffffc00f08947 */ /* 0x004fea000383ffff */
[----:B------:R-:W-:Y:S05]  /*8950*/  BRA `(.L_x_34) ;  /* 0xffffff9400a47947 */ /* 0x000fea000383ffff */
.L_x_40:
[----:B-1----:R1:W2:Y:S02]  /*8960*/  SYNCS.PHASECHK.TRANS64.TRYWAIT P0, [R2+URZ+0x1d0], R3 ;  /* 0x0001d003020075a7 */ /* 0x0022a400080011ff */
[----:B--2---:R-:W-:Y:S05]  /*8970*/  @!P0 NANOSLEEP.SYNCS 0x989680 ;  /* 0x009896800000895d */ /* 0x004fea0003900000 */
[----:B------:R-:W2:Y:S02]  /*8980*/  @!P0 SYNCS.PHASECHK.TRANS64 P0, [R2+URZ+0x1d0], R3 ;  /* 0x0001d003020085a7 */ /* 0x000ea400080010ff */
[----:B--2---:R-:W-:Y:S05]  /*8990*/  @!P0 BRA `(.L_x_40) ;  /* 0xfffffffc00f08947 */ /* 0x004fea000383ffff */
[----:B------:R-:W-:Y:S05]  /*89a0*/  BRA `(.L_x_149) ;  /* 0xffffff9800447947 */ /* 0x000fea000383ffff */
.L_x_44:
[----:B---3--:R-:W-:-:S07]  /*89b0*/  MOV R0, UR4 ;  /* 0x0000000400007c02 */ /* 0x008fce0008000f00 */
.L_x_150:
[----:B-1----:R1:W2:Y:S02]  /*89c0*/  SYNCS.PHASECHK.TRANS64.TRYWAIT P0, [R0+URZ], R3 ;  /* 0x00000003000075a7 */ /* 0x0022a400080011ff */
[----:B--2---:R-:W-:Y:S05]  /*89d0*/  @!P0 NANOSLEEP.SYNCS 0x989680 ;  /* 0x009896800000895d */ /* 0x004fea0003900000 */
[----:B------:R-:W2:Y:S02]  /*89e0*/  @!P0 SYNCS.PHASECHK.TRANS64 P0, [R0+URZ], R3 ;  /* 0x00000003000085a7 */ /* 0x000ea400080010ff */
[----:B--2---:R-:W-:Y:S05]  /*89f0*/  @!P0 BRA `(.L_x_150) ;  /* 0xfffffffc00f08947 */ /* 0x004fea000383ffff */
[----:B------:R-:W-:Y:S05]  /*8a00*/  BRA `(.L_x_151) ;  /* 0xffffff9c00b47947 */ /* 0x000fea000383ffff */
.L_x_45:
[----:B---3--:R-:W-:-:S07]  /*8a10*/  MOV R0, UR4 ;  /* 0x0000000400007c02 */ /* 0x008fce0008000f00 */
.L_x_152:
[----:B-1----:R1:W2:Y:S02]  /*8a20*/  SYNCS.PHASECHK.TRANS64.TRYWAIT P0, [R0+URZ], R3 ;  /* 0x00000003000075a7 */ /* 0x0022a400080011ff */
[----:B--2---:R-:W-:Y:S05]  /*8a30*/  @!P0 NANOSLEEP.SYNCS 0x989680 ;  /* 0x009896800000895d */ /* 0x004fea0003900000 */
[----:B------:R-:W2:Y:S02]  /*8a40*/  @!P0 SYNCS.PHASECHK.TRANS64 P0, [R0+URZ], R3 ;  /* 0x00000003000085a7 */ /* 0x000ea400080010ff */
[----:B--2---:R-:W-:Y:S05]  /*8a50*/  @!P0 BRA `(.L_x_152) ;  /* 0xfffffffc00f08947 */ /* 0x004fea000383ffff */
[----:B------:R-:W-:Y:S05]  /*8a60*/  BRA `(.L_x_153) ;  /* 0xffffff9c00c07947 */ /* 0x000fea000383ffff */
.L_x_46:
[----:B---3--:R-:W-:-:S07]  /*8a70*/  MOV R0, UR4 ;  /* 0x0000000400007c02 */ /* 0x008fce0008000f00 */
.L_x_154:
[----:B-1----:R1:W2:Y:S02]  /*8a80*/  SYNCS.PHASECHK.TRANS64.TRYWAIT P0, [R0+URZ], R3 ;  /* 0x00000003000075a7 */ /* 0x0022a400080011ff */
[----:B--2---:R-:W-:Y:S05]  /*8a90*/  @!P0 NANOSLEEP.SYNCS 0x989680 ;  /* 0x009896800000895d */ /* 0x004fea0003900000 */
[----:B------:R-:W2:Y:S02]  /*8aa0*/  @!P0 SYNCS.PHASECHK.TRANS64 P0, [R0+URZ], R3 ;  /* 0x00000003000085a7 */ /* 0x000ea400080010ff */
[----:B--2---:R-:W-:Y:S05]  /*8ab0*/  @!P0 BRA `(.L_x_154) ;  /* 0xfffffffc00f08947 */ /* 0x004fea000383ffff */
[----:B------:R-:W-:Y:S05]  /*8ac0*/  BRA `(.L_x_155) ;  /* 0xffffff9c00cc7947 */ /* 0x000fea000383ffff */
.L_x_47:
[----:B---3--:R-:W-:-:S07]  /*8ad0*/  MOV R0, UR4 ;  /* 0x0000000400007c02 */ /* 0x008fce0008000f00 */
.L_x_156:
[----:B-1----:R1:W2:Y:S02]  /*8ae0*/  SYNCS.PHASECHK.TRANS64.TRYWAIT P0, [R0+URZ], R3 ;  /* 0x00000003000075a7 */ /* 0x0022a400080011ff */
[----:B--2---:R-:W-:Y:S05]  /*8af0*/  @!P0 NANOSLEEP.SYNCS 0x989680 ;  /* 0x009896800000895d */ /* 0x004fea0003900000 */
[----:B------:R-:W2:Y:S02]  /*8b00*/  @!P0 SYNCS.PHASECHK.TRANS64 P0, [R0+URZ], R3 ;  /* 0x00000003000085a7 */ /* 0x000ea400080010ff */
[----:B--2---:R-:W-:Y:S05]  /*8b10*/  @!P0 BRA `(.L_x_156) ;  /* 0xfffffffc00f08947 */ /* 0x004fea000383ffff */
[----:B------:R-:W-:Y:S05]  /*8b20*/  BRA `(.L_x_157) ;  /* 0xffffff9c00d87947 */ /* 0x000fea000383ffff */
.L_x_48:
[----:B---3--:R-:W-:-:S07]  /*8b30*/  MOV R0, UR4 ;  /* 0x0000000400007c02 */ /* 0x008fce0008000f00 */
.L_x_158:
[----:B-1----:R1:W2:Y:S02]  /*8b40*/  SYNCS.PHASECHK.TRANS64.TRYWAIT P0, [R0+URZ], R3 ;  /* 0x00000003000075a7 */ /* 0x0022a400080011ff */
[----:B--2---:R-:W-:Y:S05]  /*8b50*/  @!P0 NANOSLEEP.SYNCS 0x989680 ;  /* 0x009896800000895d */ /* 0x004fea0003900000 */
[----:B------:R-:W2:Y:S02]  /*8b60*/  @!P0 SYNCS.PHASECHK.TRANS64 P0, [R0+URZ], R3 ;  /* 0x00000003000085a7 */ /* 0x000ea400080010ff */
[----:B--2---:R-:W-:Y:S05]  /*8b70*/  @!P0 BRA `(.L_x_158) ;  /* 0xfffffffc00f08947 */ /* 0x004fea000383ffff */
[----:B------:R-:W-:Y:S05]  /*8b80*/  BRA `(.L_x_159) ;  /* 0xffffff9c00e47947 */ /* 0x000fea000383ffff */
.L_x_49:
[----:B---3--:R-:W-:-:S07]  /*8b90*/  MOV R0, UR4 ;  /* 0x0000000400007c02 */ /* 0x008fce0008000f00 */
.L_x_160:
[----:B-1----:R1:W2:Y:S02]  /*8ba0*/  SYNCS.PHASECHK.TRANS64.TRYWAIT P0, [R0+URZ], R3 ;  /* 0x00000003000075a7 */ /* 0x0022a400080011ff */
[----:B--2---:R-:W-:Y:S05]  /*8bb0*/  @!P0 NANOSLEEP.SYNCS 0x989680 ;  /* 0x009896800000895d */ /* 0x004fea0003900000 */
[----:B------:R-:W2:Y:S02]  /*8bc0*/  @!P0 SYNCS.PHASECHK.TRANS64 P0, [R0+URZ], R3 ;  /* 0x00000003000085a7 */ /* 0x000ea400080010ff */
[----:B--2---:R-:W-:Y:S05]  /*8bd0*/  @!P0 BRA `(.L_x_160) ;  /* 0xfffffffc00f08947 */ /* 0x004fea000383ffff */
[----:B------:R-:W-:Y:S05]  /*8be0*/  BRA `(.L_x_161) ;  /* 0xffffff9c00f07947 */ /* 0x000fea000383ffff */
.L_x_50:
[----:B---3--:R-:W-:-:S07]  /*8bf0*/  MOV R0, UR4 ;  /* 0x0000000400007c02 */ /* 0x008fce0008000f00 */
.L_x_162:
[----:B-1----:R1:W2:Y:S02]  /*8c00*/  SYNCS.PHASECHK.TRANS64.TRYWAIT P0, [R0+URZ], R3 ;  /* 0x00000003000075a7 */ /* 0x0022a400080011ff */
[----:B--2---:R-:W-:Y:S05]  /*8c10*/  @!P0 NANOSLEEP.SYNCS 0x989680 ;  /* 0x009896800000895d */ /* 0x004fea0003900000 */
[----:B------:R-:W2:Y:S02]  /*8c20*/  @!P0 SYNCS.PHASECHK.TRANS64 P0, [R0+URZ], R3 ;  /* 0x00000003000085a7 */ /* 0x000ea400080010ff */
[----:B--2---:R-:W-:Y:S05]  /*8c30*/  @!P0 BRA `(.L_x_162) ;  /* 0xfffffffc00f08947 */ /* 0x004fea000383ffff */
[----:B------:R-:W-:Y:S05]  /*8c40*/  BRA `(.L_x_163) ;  /* 0xffffff9c00fc7947 */ /* 0x000fea000383ffff */
.L_x_51:
[----:B---3--:R-:W-:-:S07]  /*8c50*/  MOV R0, UR4 ;  /* 0x0000000400007c02 */ /* 0x008fce0008000f00 */
.L_x_164:
[----:B-1----:R1:W2:Y:S02]  /*8c60*/  SYNCS.PHASECHK.TRANS64.TRYWAIT P0, [R0+URZ], R3 ;  /* 0x00000003000075a7 */ /* 0x0022a400080011ff */
[----:B--2---:R-:W-:Y:S05]  /*8c70*/  @!P0 NANOSLEEP.SYNCS 0x989680 ;  /* 0x009896800000895d */ /* 0x004fea0003900000 */
[----:B------:R-:W2:Y:S02]  /*8c80*/  @!P0 SYNCS.PHASECHK.TRANS64 P0, [R0+URZ], R3 ;  /* 0x00000003000085a7 */ /* 0x000ea400080010ff */
[----:B--2---:R-:W-:Y:S05]  /*8c90*/  @!P0 BRA `(.L_x_164) ;  /* 0xfffffffc00f08947 */ /* 0x004fea000383ffff */
[----:B------:R-:W-:Y:S05]  /*8ca0*/  BRA `(.L_x_165) ;  /* 0xffffffa000087947 */ /* 0x000fea000383ffff */
.L_x_52:
[----:B---3--:R-:W-:-:S07]  /*8cb0*/  MOV R0, UR4 ;  /* 0x0000000400007c02 */ /* 0x008fce0008000f00 */
.L_x_166:
[----:B-1----:R1:W2:Y:S02]  /*8cc0*/  SYNCS.PHASECHK.TRANS64.TRYWAIT P0, [R0+URZ], R3 ;  /* 0x00000003000075a7 */ /* 0x0022a400080011ff */
[----:B--2---:R-:W-:Y:S05]  /*8cd0*/  @!P0 NANOSLEEP.SYNCS 0x989680 ;  /* 0x009896800000895d */ /* 0x004fea0003900000 */
[----:B------:R-:W2:Y:S02]  /*8ce0*/  @!P0 SYNCS.PHASECHK.TRANS64 P0, [R0+URZ], R3 ;  /* 0x00000003000085a7 */ /* 0x000ea400080010ff */
[----:B--2---:R-:W-:Y:S05]  /*8cf0*/  @!P0 BRA `(.L_x_166) ;  /* 0xfffffffc00f08947 */ /* 0x004fea000383ffff */
[----:B------:R-:W-:Y:S05]  /*8d00*/  BRA `(.L_x_167) ;  /* 0xffffffa000147947 */ /* 0x000fea000383ffff */
.L_x_53:
[----:B---3--:R-:W-:-:S07]  /*8d10*/  MOV R0, UR4 ;  /* 0x0000000400007c02 */ /* 0x008fce0008000f00 */
.L_x_168:
[----:B-1----:R1:W2:Y:S02]  /*8d20*/  SYNCS.PHASECHK.TRANS64.TRYWAIT P0, [R0+URZ], R3 ;  /* 0x00000003000075a7 */ /* 0x0022a400080011ff */
[----:B--2---:R-:W-:Y:S05]  /*8d30*/  @!P0 NANOSLEEP.SYNCS 0x989680 ;  /* 0x009896800000895d */ /* 0x004fea0003900000 */
[----:B------:R-:W2:Y:S02]  /*8d40*/  @!P0 SYNCS.PHASECHK.TRANS64 P0, [R0+URZ], R3 ;  /* 0x00000003000085a7 */ /* 0x000ea400080010ff */
[----:B--2---:R-:W-:Y:S05]  /*8d50*/  @!P0 BRA `(.L_x_168) ;  /* 0xfffffffc00f08947 */ /* 0x004fea000383ffff */
[----:B------:R-:W-:Y:S05]  /*8d60*/  BRA `(.L_x_169) ;  /* 0xffffffa000207947 */ /* 0x000fea000383ffff */
.L_x_54:
[----:B---3--:R-:W-:-:S07]  /*8d70*/  MOV R0, UR4 ;  /* 0x0000000400007c02 */ /* 0x008fce0008000f00 */
.L_x_170:
[----:B-1----:R1:W2:Y:S02]  /*8d80*/  SYNCS.PHASECHK.TRANS64.TRYWAIT P0, [R0+URZ], R3 ;  /* 0x00000003000075a7 */ /* 0x0022a400080011ff */
[----:B--2---:R-:W-:Y:S05]  /*8d90*/  @!P0 NANOSLEEP.SYNCS 0x989680 ;  /* 0x009896800000895d */ /* 0x004fea0003900000 */
[----:B------:R-:W2:Y:S02]  /*8da0*/  @!P0 SYNCS.PHASECHK.TRANS64 P0, [R0+URZ], R3 ;  /* 0x00000003000085a7 */ /* 0x000ea400080010ff */
[----:B--2---:R-:W-:Y:S05]  /*8db0*/  @!P0 BRA `(.L_x_170) ;  /* 0xfffffffc00f08947 */ /* 0x004fea000383ffff */
[----:B------:R-:W-:Y:S05]  /*8dc0*/  BRA `(.L_x_171) ;  /* 0xffffffa0002c7947 */ /* 0x000fea000383ffff */
.L_x_55:
[----:B---3--:R-:W-:-:S07]  /*8dd0*/  MOV R0, UR4 ;  /* 0x0000000400007c02 */ /* 0x008fce0008000f00 */
.L_x_172:
[----:B-1----:R1:W2:Y:S02]  /*8de0*/  SYNCS.PHASECHK.TRANS64.TRYWAIT P0, [R0+URZ], R3 ;  /* 0x00000003000075a7 */ /* 0x0022a400080011ff */
[----:B--2---:R-:W-:Y:S05]  /*8df0*/  @!P0 NANOSLEEP.SYNCS 0x989680 ;  /* 0x009896800000895d */ /* 0x004fea0003900000 */
[----:B------:R-:W2:Y:S02]  /*8e00*/  @!P0 SYNCS.PHASECHK.TRANS64 P0, [R0+URZ], R3 ;  /* 0x00000003000085a7 */ /* 0x000ea400080010ff */
[----:B--2---:R-:W-:Y:S05]  /*8e10*/  @!P0 BRA `(.L_x_172) ;  /* 0xfffffffc00f08947 */ /* 0x004fea000383ffff */
[----:B------:R-:W-:Y:S05]  /*8e20*/  BRA `(.L_x_173) ;  /* 0xffffffa000387947 */ /* 0x000fea000383ffff */
.L_x_56:
[----:B---3--:R-:W-:-:S07]  /*8e30*/  MOV R0, UR4 ;  /* 0x0000000400007c02 */ /* 0x008fce0008000f00 */
.L_x_174:
[----:B-1----:R1:W2:Y:S02]  /*8e40*/  SYNCS.PHASECHK.TRANS64.TRYWAIT P0, [R0+URZ], R3 ;  /* 0x00000003000075a7 */ /* 0x0022a400080011ff */
[----:B--2---:R-:W-:Y:S05]  /*8e50*/  @!P0 NANOSLEEP.SYNCS 0x989680 ;  /* 0x009896800000895d */ /* 0x004fea0003900000 */
[----:B------:R-:W2:Y:S02]  /*8e60*/  @!P0 SYNCS.PHASECHK.TRANS64 P0, [R0+URZ], R3 ;  /* 0x00000003000085a7 */ /* 0x000ea400080010ff */
[----:B--2---:R-:W-:Y:S05]  /*8e70*/  @!P0 BRA `(.L_x_174) ;  /* 0xfffffffc00f08947 */ /* 0x004fea000383ffff */
[----:B------:R-:W-:Y:S05]  /*8e80*/  BRA `(.L_x_175) ;  /* 0xffffffa000447947 */ /* 0x000fea000383ffff */
.L_x_57:
[----:B---3--:R-:W-:-:S07]  /*8e90*/  MOV R0, UR4 ;  /* 0x0000000400007c02 */ /* 0x008fce0008000f00 */
.L_x_176:
[----:B-1----:R1:W2:Y:S02]  /*8ea0*/  SYNCS.PHASECHK.TRANS64.TRYWAIT P0, [R0+URZ], R3 ;  /* 0x00000003000075a7 */ /* 0x0022a400080011ff */
[----:B--2---:R-:W-:Y:S05]  /*8eb0*/  @!P0 NANOSLEEP.SYNCS 0x989680 ;  /* 0x009896800000895d */ /* 0x004fea0003900000 */
[----:B------:R-:W2:Y:S02]  /*8ec0*/  @!P0 SYNCS.PHASECHK.TRANS64 P0, [R0+URZ], R3 ;  /* 0x00000003000085a7 */ /* 0x000ea400080010ff */
[----:B--2---:R-:W-:Y:S05]  /*8ed0*/  @!P0 BRA `(.L_x_176) ;  /* 0xfffffffc00f08947 */ /* 0x004fea000383ffff */
[----:B------:R-:W-:Y:S05]  /*8ee0*/  BRA `(.L_x_177) ;  /* 0xffffffa000507947 */ /* 0x000fea000383ffff */
.L_x_58:
[----:B---3--:R-:W-:-:S07]  /*8ef0*/  MOV R0, UR4 ;  /* 0x0000000400007c02 */ /* 0x008fce0008000f00 */
.L_x_178:
[----:B-1----:R1:W2:Y:S02]  /*8f00*/  SYNCS.PHASECHK.TRANS64.TRYWAIT P0, [R0+URZ], R3 ;  /* 0x00000003000075a7 */ /* 0x0022a400080011ff */
[----:B--2---:R-:W-:Y:S05]  /*8f10*/  @!P0 NANOSLEEP.SYNCS 0x989680 ;  /* 0x009896800000895d */ /* 0x004fea0003900000 */
[----:B------:R-:W2:Y:S02]  /*8f20*/  @!P0 SYNCS.PHASECHK.TRANS64 P0, [R0+URZ], R3 ;  /* 0x00000003000085a7 */ /* 0x000ea400080010ff */
[----:B--2---:R-:W-:Y:S05]  /*8f30*/  @!P0 BRA `(.L_x_178) ;  /* 0xfffffffc00f08947 */ /* 0x004fea000383ffff */
[----:B------:R-:W-:Y:S05]  /*8f40*/  BRA `(.L_x_179) ;  /* 0xffffffa0005c7947 */ /* 0x000fea000383ffff */
.L_x_59:
[----:B---3--:R-:W-:-:S07]  /*8f50*/  MOV R0, UR4 ;  /* 0x0000000400007c02 */ /* 0x008fce0008000f00 */
.L_x_180:
[----:B-1----:R1:W2:Y:S02]  /*8f60*/  SYNCS.PHASECHK.TRANS64.TRYWAIT P0, [R0+URZ], R3 ;  /* 0x00000003000075a7 */ /* 0x0022a400080011ff */
[----:B--2---:R-:W-:Y:S05]  /*8f70*/  @!P0 NANOSLEEP.SYNCS 0x989680 ;  /* 0x009896800000895d */ /* 0x004fea0003900000 */
[----:B------:R-:W2:Y:S02]  /*8f80*/  @!P0 SYNCS.PHASECHK.TRANS64 P0, [R0+URZ], R3 ;  /* 0x00000003000085a7 */ /* 0x000ea400080010ff */
[----:B--2---:R-:W-:Y:S05]  /*8f90*/  @!P0 BRA `(.L_x_180) ;  /* 0xfffffffc00f08947 */ /* 0x004fea000383ffff */
[----:B------:R-:W-:Y:S05]  /*8fa0*/  BRA `(.L_x_181) ;  /* 0xffffffa000687947 */ /* 0x000fea000383ffff */
.L_x_60:
[----:B---3--:R-:W-:-:S07]  /*8fb0*/  MOV R0, UR4 ;  /* 0x0000000400007c02 */ /* 0x008fce0008000f00 */
.L_x_182:
[----:B-1----:R1:W2:Y:S02]  /*8fc0*/  SYNCS.PHASECHK.TRANS64.TRYWAIT P0, [R0+URZ], R3 ;  /* 0x00000003000075a7 */ /* 0x0022a400080011ff */
[----:B--2---:R-:W-:Y:S05]  /*8fd0*/  @!P0 NANOSLEEP.SYNCS 0x989680 ;  /* 0x009896800000895d */ /* 0x004fea0003900000 */
[----:B------:R-:W2:Y:S02]  /*8fe0*/  @!P0 SYNCS.PHASECHK.TRANS64 P0, [R0+URZ], R3 ;  /* 0x00000003000085a7 */ /* 0x000ea400080010ff */
[----:B--2---:R-:W-:Y:S05]  /*8ff0*/  @!P0 BRA `(.L_x_182) ;  /* 0xfffffffc00f08947 */ /* 0x004fea000383ffff */
[----:B------:R-:W-:Y:S05]  /*9000*/  BRA `(.L_x_183) ;  /* 0xffffffa000747947 */ /* 0x000fea000383ffff */
.L_x_61:
[----:B---3--:R-:W-:-:S07]  /*9010*/  MOV R0, UR4 ;  /* 0x0000000400007c02 */ /* 0x008fce0008000f00 */
.L_x_184:
[----:B-1----:R1:W2:Y:S02]  /*9020*/  SYNCS.PHASECHK.TRANS64.TRYWAIT P0, [R0+URZ], R3 ;  /* 0x00000003000075a7 */ /* 0x0022a400080011ff */
[----:B--2---:R-:W-:Y:S05]  /*9030*/  @!P0 NANOSLEEP.SYNCS 0x989680 ;  /* 0x009896800000895d */ /* 0x004fea0003900000 */
[----:B------:R-:W2:Y:S02]  /*9040*/  @!P0 SYNCS.PHASECHK.TRANS64 P0, [R0+URZ], R3 ;  /* 0x00000003000085a7 */ /* 0x000ea400080010ff */
[----:B--2---:R-:W-:Y:S05]  /*9050*/  @!P0 BRA `(.L_x_184) ;  /* 0xfffffffc00f08947 */ /* 0x004fea000383ffff */
[----:B------:R-:W-:Y:S05]  /*9060*/  BRA `(.L_x_185) ;  /* 0xffffffa000807947 */ /* 0x000fea000383ffff */
.L_x_62:
[----:B---3--:R-:W-:-:S07]  /*9070*/  MOV R0, UR4 ;  /* 0x0000000400007c02 */ /* 0x008fce0008000f00 */
.L_x_186:
[----:B-1----:R1:W2:Y:S02]  /*9080*/  SYNCS.PHASECHK.TRANS64.TRYWAIT P0, [R0+URZ], R3 ;  /* 0x00000003000075a7 */ /* 0x0022a400080011ff */
[----:B--2---:R-:W-:Y:S05]  /*9090*/  @!P0 NANOSLEEP.SYNCS 0x989680 ;  /* 0x009896800000895d */ /* 0x004fea0003900000 */
[----:B------:R-:W2:Y:S02]  /*90a0*/  @!P0 SYNCS.PHASECHK.TRANS64 P0, [R0+URZ], R3 ;  /* 0x00000003000085a7 */ /* 0x000ea400080010ff */
[----:B--2---:R-:W-:Y:S05]  /*90b0*/  @!P0 BRA `(.L_x_186) ;  /* 0xfffffffc00f08947 */ /* 0x004fea000383ffff */
[----:B------:R-:W-:Y:S05]  /*90c0*/  BRA `(.L_x_187) ;  /* 0xffffffa0008c7947 */ /* 0x000fea000383ffff */
.L_x_63:
[----:B---3--:R-:W-:-:S07]  /*90d0*/  MOV R0, UR4 ;  /* 0x0000000400007c02 */ /* 0x008fce0008000f00 */
.L_x_188:
[----:B-1----:R1:W2:Y:S02]  /*90e0*/  SYNCS.PHASECHK.TRANS64.TRYWAIT P0, [R0+URZ], R3 ;  /* 0x00000003000075a7 */ /* 0x0022a400080011ff */
[----:B--2---:R-:W-:Y:S05]  /*90f0*/  @!P0 NANOSLEEP.SYNCS 0x989680 ;  /* 0x009896800000895d */ /* 0x004fea0003900000 */
[----:B------:R-:W2:Y:S02]  /*9100*/  @!P0 SYNCS.PHASECHK.TRANS64 P0, [R0+URZ], R3 ;  /* 0x00000003000085a7 */ /* 0x000ea400080010ff */
[----:B--2---:R-:W-:Y:S05]  /*9110*/  @!P0 BRA `(.L_x_188) ;  /* 0xfffffffc00f08947 */ /* 0x004fea000383ffff */
[----:B------:R-:W-:Y:S05]  /*9120*/  BRA `(.L_x_189) ;  /* 0xffffffa000987947 */ /* 0x000fea000383ffff */
.L_x_64:
[----:B---3--:R-:W-:-:S07]  /*9130*/  MOV R0, UR4 ;  /* 0x0000000400007c02 */ /* 0x008fce0008000f00 */
.L_x_190:
[----:B-1----:R1:W2:Y:S02]  /*9140*/  SYNCS.PHASECHK.TRANS64.TRYWAIT P0, [R0+URZ], R3 ;  /* 0x00000003000075a7 */ /* 0x0022a400080011ff */
[----:B--2---:R-:W-:Y:S05]  /*9150*/  @!P0 NANOSLEEP.SYNCS 0x989680 ;  /* 0x009896800000895d */ /* 0x004fea0003900000 */
[----:B------:R-:W2:Y:S02]  /*9160*/  @!P0 SYNCS.PHASECHK.TRANS64 P0, [R0+URZ], R3 ;  /* 0x00000003000085a7 */ /* 0x000ea400080010ff */
[----:B--2---:R-:W-:Y:S05]  /*9170*/  @!P0 BRA `(.L_x_190) ;  /* 0xfffffffc00f08947 */ /* 0x004fea000383ffff */
[----:B------:R-:W-:Y:S05]  /*9180*/  BRA `(.L_x_191) ;  /* 0xffffffa000a47947 */ /* 0x000fea000383ffff */
.L_x_65:
[----:B---3--:R-:W-:-:S07]  /*9190*/  MOV R0, UR4 ;  /* 0x0000000400007c02 */ /* 0x008fce0008000f00 */
.L_x_192:
[----:B-1----:R1:W2:Y:S02]  /*91a0*/  SYNCS.PHASECHK.TRANS64.TRYWAIT P0, [R0+URZ], R3 ;  /* 0x00000003000075a7 */ /* 0x0022a400080011ff */
[----:B--2---:R-:W-:Y:S05]  /*91b0*/  @!P0 NANOSLEEP.SYNCS 0x989680 ;  /* 0x009896800000895d */ /* 0x004fea0003900000 */
[----:B------:R-:W2:Y:S02]  /*91c0*/  @!P0 SYNCS.PHASECHK.TRANS64 P0, [R0+URZ], R3 ;  /* 0x00000003000085a7 */ /* 0x000ea400080010ff */
[----:B--2---:R-:W-:Y:S05]  /*91d0*/  @!P0 BRA `(.L_x_192) ;  /* 0xfffffffc00f08947 */ /* 0x004fea000383ffff */
[----:B------:R-:W-:Y:S05]  /*91e0*/  BRA `(.L_x_193) ;  /* 0xffffffa000b07947 */ /* 0x000fea000383ffff */
.L_x_66:
[----:B---3--:R-:W-:-:S07]  /*91f0*/  MOV R0, UR4 ;  /* 0x0000000400007c02 */ /* 0x008fce0008000f00 */
.L_x_194:
[----:B-1----:R1:W2:Y:S02]  /*9200*/  SYNCS.PHASECHK.TRANS64.TRYWAIT P0, [R0+URZ], R3 ;  /* 0x00000003000075a7 */ /* 0x0022a400080011ff */
[----:B--2---:R-:W-:Y:S05]  /*9210*/  @!P0 NANOSLEEP.SYNCS 0x989680 ;  /* 0x009896800000895d */ /* 0x004fea0003900000 */
[----:B------:R-:W2:Y:S02]  /*9220*/  @!P0 SYNCS.PHASECHK.TRANS64 P0, [R0+URZ], R3 ;  /* 0x00000003000085a7 */ /* 0x000ea400080010ff */
[----:B--2---:R-:W-:Y:S05]  /*9230*/  @!P0 BRA `(.L_x_194) ;  /* 0xfffffffc00f08947 */ /* 0x004fea000383ffff */
[----:B------:R-:W-:Y:S05]  /*9240*/  BRA `(.L_x_195) ;  /* 0xffffffa000bc7947 */ /* 0x000fea000383ffff */
.L_x_67:
[----:B---3--:R-:W-:-:S07]  /*9250*/  MOV R0, UR4 ;  /* 0x0000000400007c02 */ /* 0x008fce0008000f00 */
.L_x_196:
[----:B-1----:R1:W2:Y:S02]  /*9260*/  SYNCS.PHASECHK.TRANS64.TRYWAIT P0, [R0+URZ], R3 ;  /* 0x00000003000075a7 */ /* 0x0022a400080011ff */
[----:B--2---:R-:W-:Y:S05]  /*9270*/  @!P0 NANOSLEEP.SYNCS 0x989680 ;  /* 0x009896800000895d */ /* 0x004fea0003900000 */
[----:B------:R-:W2:Y:S02]  /*9280*/  @!P0 SYNCS.PHASECHK.TRANS64 P0, [R0+URZ], R3 ;  /* 0x00000003000085a7 */ /* 0x000ea400080010ff */
[----:B--2---:R-:W-:Y:S05]  /*9290*/  @!P0 BRA `(.L_x_196) ;  /* 0xfffffffc00f08947 */ /* 0x004fea000383ffff */
[----:B------:R-:W-:Y:S05]  /*92a0*/  BRA `(.L_x_197) ;  /* 0xffffffa000c87947 */ /* 0x000fea000383ffff */
.L_x_68:
[----:B---3--:R-:W-:-:S07]  /*92b0*/  MOV R0, UR4 ;  /* 0x0000000400007c02 */ /* 0x008fce0008000f00 */
.L_x_198:
[----:B-1----:R1:W2:Y:S02]  /*92c0*/  SYNCS.PHASECHK.TRANS64.TRYWAIT P0, [R0+URZ], R3 ;  /* 0x00000003000075a7 */ /* 0x0022a400080011ff */
[----:B--2---:R-:W-:Y:S05]  /*92d0*/  @!P0 NANOSLEEP.SYNCS 0x989680 ;  /* 0x009896800000895d */ /* 0x004fea0003900000 */
[----:B------:R-:W2:Y:S02]  /*92e0*/  @!P0 SYNCS.PHASECHK.TRANS64 P0, [R0+URZ], R3 ;  /* 0x00000003000085a7 */ /* 0x000ea400080010ff */
[----:B--2---:R-:W-:Y:S05]  /*92f0*/  @!P0 BRA `(.L_x_198) ;  /* 0xfffffffc00f08947 */ /* 0x004fea000383ffff */
[----:B------:R-:W-:Y:S05]  /*9300*/  BRA `(.L_x_199) ;  /* 0xffffffa000d47947 */ /* 0x000fea000383ffff */
.L_x_71:
[----:B-1----:R1:W2:Y:S02]  /*9310*/  SYNCS.PHASECHK.TRANS64.TRYWAIT P0, [R0+URZ+0x230], R5 ;  /* 0x00023005000075a7 */ /* 0x0022a400080011ff */
[----:B--2---:R-:W-:Y:S05]  /*9320*/  @!P0 NANOSLEEP.SYNCS 0x989680 ;  /* 0x009896800000895d */ /* 0x004fea0003900000 */
[----:B------:R-:W2:Y:S02]  /*9330*/  @!P0 SYNCS.PHASECHK.TRANS64 P0, [R0+URZ+0x230], R5 ;  /* 0x00023005000085a7 */ /* 0x000ea400080010ff */
[----:B--2---:R-:W-:Y:S05]  /*9340*/  @!P0 BRA `(.L_x_71) ;  /* 0xfffffffc00f08947 */ /* 0x004fea000383ffff */
[----:B------:R-:W-:Y:S05]  /*9350*/  BRA `(.L_x_200) ;  /* 0xffffffa400347947 */ /* 0x000fea000383ffff */
.L_x_72:
[----:B------:R-:W-:-:S07]  /*9360*/  MOV R0, UR5 ;  /* 0x0000000500007c02 */ /* 0x000fce0008000f00 */
.L_x_201:
[----:B-1----:R1:W2:Y:S02]  /*9370*/  SYNCS.PHASECHK.TRANS64.TRYWAIT P0, [R0+URZ+0x1e0], R7 ;  /* 0x0001e007000075a7 */ /* 0x0022a400080011ff */
[----:B--2---:R-:W-:Y:S05]  /*9380*/  @!P0 NANOSLEEP.SYNCS 0x989680 ;  /* 0x009896800000895d */ /* 0x004fea0003900000 */
[----:B------:R-:W2:Y:S02]  /*9390*/  @!P0 SYNCS.PHASECHK.TRANS64 P0, [R0+URZ+0x1e0], R7 ;  /* 0x0001e007000085a7 */ /* 0x000ea400080010ff */
[----:B--2---:R-:W-:Y:S05]  /*93a0*/  @!P0 BRA `(.L_x_201) ;  /* 0xfffffffc00f08947 */ /* 0x004fea000383ffff */
[----:B------:R-:W-:Y:S05]  /*93b0*/  BRA `(.L_x_202) ;  /* 0xffffffa400447947 */ /* 0x000fea000383ffff */
.L_x_73:
[----:B-1----:R1:W2:Y:S02]  /*93c0*/  SYNCS.PHASECHK.TRANS64.TRYWAIT P1, [R0+URZ+0x1d0], R5 ;  /* 0x0001d005000075a7 */ /* 0x0022a400080211ff */
[----:B--2---:R-:W-:Y:S05]  /*93d0*/  @!P1 NANOSLEEP.SYNCS 0x989680 ;  /* 0x009896800000995d */ /* 0x004fea0003900000 */
[----:B------:R-:W2:Y:S02]  /*93e0*/  @!P1 SYNCS.PHASECHK.TRANS64 P1, [R0+URZ+0x1d0], R5 ;  /* 0x0001d005000095a7 */ /* 0x000ea400080210ff */
[----:B--2---:R-:W-:Y:S05]  /*93f0*/  @!P1 BRA `(.L_x_73) ;  /* 0xfffffffc00f09947 */ /* 0x004fea000383ffff */
[----:B------:R-:W-:Y:S05]  /*9400*/  BRA `(.L_x_203) ;  /* 0xffffffa400747947 */ /* 0x000fea000383ffff */
.L_x_76:
[----:B------:R-:W-:-:S07]  /*9410*/  MOV R0, UR5 ;  /* 0x0000000500007c02 */ /* 0x000fce0008000f00 */
.L_x_204:
[----:B-1----:R1:W2:Y:S02]  /*9420*/  SYNCS.PHASECHK.TRANS64.TRYWAIT P0, [R0+URZ+0x1e0], R3 ;  /* 0x0001e003000075a7 */ /* 0x0022a400080011ff */
[----:B--2---:R-:W-:Y:S05]  /*9430*/  @!P0 NANOSLEEP.SYNCS 0x989680 ;  /* 0x009896800000895d */ /* 0x004fea0003900000 */
[----:B------:R-:W2:Y:S02]  /*9440*/  @!P0 SYNCS.PHASECHK.TRANS64 P0, [R0+URZ+0x1e0], R3 ;  /* 0x0001e003000085a7 */ /* 0x000ea400080010ff */
[----:B--2---:R-:W-:Y:S05]  /*9450*/  @!P0 BRA `(.L_x_204) ;  /* 0xfffffffc00f08947 */ /* 0x004fea000383ffff */
[----:B------:R-:W-:Y:S05]  /*9460*/  BRA `(.L_x_75) ;  /* 0xffffffa400c87947 */ /* 0x000fea000383ffff */
.L_x_85:
[----:B-1----:R-:W-:-:S04]  /*9470*/  MOV R4, UR6 ;  /* 0x0000000600047c02 */ /* 0x002fc80008000f00 */
[----:B------:R1:W2:Y:S03]  /*9480*/  SYNCS.PHASECHK.TRANS64.TRYWAIT P0, [R4+URZ+0x8], R5 ;  /* 0x00000805040075a7 */ /* 0x0002a600080011ff */
[----:B--2---:R-:W-:Y:S05]  /*9490*/  @!P0 NANOSLEEP.SYNCS 0x989680 ;  /* 0x009896800000895d */ /* 0x004fea0003900000 */
[----:B------:R-:W2:Y:S02]  /*94a0*/  @!P0 SYNCS.PHASECHK.TRANS64 P0, [R4+URZ+0x8], R5 ;  /* 0x00000805040085a7 */ /* 0x000ea400080010ff */
[----:B--2---:R-:W-:Y:S05]  /*94b0*/  @!P0 BRA `(.L_x_85) ;  /* 0xfffffffc00ec8947 */ /* 0x004fea000383ffff */
[----:B------:R-:W-:Y:S05]  /*94c0*/  BRA `(.L_x_84) ;  /* 0xffffffa8007c7947 */ /* 0x000fea000383ffff */
.L_x_87:
[----:B------:R-:W-:Y:S01]  /*94d0*/  BSSY B0, `(.L_x_205) ;  /* 0x0000006000007945 */ /* 0x000fe20003800000 */
[----:B------:R-:W-:-:S07]  /*94e0*/  MOV R15, 0xffffffff ;  /* 0xffffffff000f7802 */ /* 0x000fce0000000f00 */
[----:B-1---5:R-:W-:Y:S05]  /*94f0*/  WARPSYNC.COLLECTIVE R15, `(.L_x_206) ;  /* 0x000000000f0c7348 */ /* 0x022fea0003c00000 */
[----:B------:R-:W-:Y:S02]  /*9500*/  ELECT P6, UR79, PT ;  /* 0x00000000004f782f */ /* 0x000fe400038c0000 */
[----:B------:R-:W-:Y:S01]  /*9510*/  MOV R14, UR79 ;  /* 0x0000004f000e7c02 */ /* 0x000fe20008000f00 */
[----:B-1---5:R-:W-:Y:S10]  /*9520*/  ENDCOLLECTIVE ;  /* 0x000000000000791b */ /* 0x022ff40003800000 */
.L_x_206:
[----:B------:R-:W-:Y:S05]  /*9530*/  BSYNC B0 ;  /* 0x0000000000007941 */ /* 0x000fea0003800000 */
.L_x_205:
[----:B------:R-:W-:Y:S05]  /*9540*/  BRA `(.L_x_207) ;  /* 0xffffffa800ac7947 */ /* 0x000fea000383ffff */
.L_x_89:
[----:B-1----:R-:W-:-:S04]  /*9550*/  MOV R2, UR6 ;  /* 0x0000000600027c02 */ /* 0x002fc80008000f00 */
[----:B------:R1:W2:Y:S03]  /*9560*/  SYNCS.PHASECHK.TRANS64.TRYWAIT P0, [R2+URZ+0x8], R3 ;  /* 0x00000803020075a7 */ /* 0x0002a600080011ff */
[----:B--2---:R-:W-:Y:S05]  /*9570*/  @!P0 NANOSLEEP.SYNCS 0x989680 ;  /* 0x009896800000895d */ /* 0x004fea0003900000 */
[----:B------:R-:W2:Y:S02]  /*9580*/  @!P0 SYNCS.PHASECHK.TRANS64 P0, [R2+URZ+0x8], R3 ;  /* 0x00000803020085a7 */ /* 0x000ea400080010ff */
[----:B--2---:R-:W-:Y:S05]  /*9590*/  @!P0 BRA `(.L_x_89) ;  /* 0xfffffffc00ec8947 */ /* 0x004fea000383ffff */
[----:B------:R-:W-:Y:S05]  /*95a0*/  BRA `(.L_x_88) ;  /* 0xffffffa800b07947 */ /* 0x000fea000383ffff */
.L_x_90:
[----:B-1----:R1:W2:Y:S02]  /*95b0*/  SYNCS.PHASECHK.TRANS64.TRYWAIT P0, [R0+URZ+0x1d0], R5 ;  /* 0x0001d005000075a7 */ /* 0x0022a400080011ff */
[----:B--2---:R-:W-:Y:S05]  /*95c0*/  @!P0 NANOSLEEP.SYNCS 0x989680 ;  /* 0x009896800000895d */ /* 0x004fea0003900000 */
[----:B------:R-:W2:Y:S02]  /*95d0*/  @!P0 SYNCS.PHASECHK.TRANS64 P0, [R0+URZ+0x1d0], R5 ;  /* 0x0001d005000085a7 */ /* 0x000ea400080010ff */
[----:B--2---:R-:W-:Y:S05]  /*95e0*/  @!P0 BRA `(.L_x_90) ;  /* 0xfffffffc00f08947 */ /* 0x004fea000383ffff */
[----:B------:R-:W-:Y:S05]  /*95f0*/  BRA `(.L_x_208) ;  /* 0xffffffac008c7947 */ /* 0x000fea000383ffff */
.L_x_92:
[----:B------:R-:W-:-:S07]  /*9600*/  MOV R0, UR10 ;  /* 0x0000000a00007c02 */ /* 0x000fce0008000f00 */
.L_x_209:
[----:B-1----:R1:W2:Y:S02]  /*9610*/  SYNCS.PHASECHK.TRANS64.TRYWAIT P0, [R0+URZ+0x210], R5 ;  /* 0x00021005000075a7 */ /* 0x0022a400080011ff */
[----:B--2---:R-:W-:Y:S05]  /*9620*/  @!P0 NANOSLEEP.SYNCS 0x989680 ;  /* 0x009896800000895d */ /* 0x004fea0003900000 */
[----:B------:R-:W2:Y:S02]  /*9630*/  @!P0 SYNCS.PHASECHK.TRANS64 P0, [R0+URZ+0x210], R5 ;  /* 0x00021005000085a7 */ /* 0x000ea400080010ff */
[----:B--2---:R-:W-:Y:S05]  /*9640*/  @!P0 BRA `(.L_x_209) ;  /* 0xfffffffc00f08947 */ /* 0x004fea000383ffff */
[----:B------:R-:W-:Y:S05]  /*9650*/  BRA `(.L_x_210) ;  /* 0xffffffac00d87947 */ /* 0x000fea000383ffff */
.L_x_95:
[----:B------:R-:W-:Y:S07]  /*9660*/  MOV R0, UR9 ;  /* 0x0000000900007c02 */ /* 0x000fee0008000f00 */
.L_x_211:
[----:B-1----:R1:W2:Y:S02]  /*9670*/  SYNCS.PHASECHK.TRANS64.TRYWAIT P0, [R0+URZ], R5 ;  /* 0x00000005000075a7 */ /* 0x0022a400080011ff */
[----:B--2---:R-:W-:Y:S05]  /*9680*/  @!P0 NANOSLEEP.SYNCS 0x989680 ;  /* 0x009896800000895d */ /* 0x004fea0003900000 */
[----:B------:R-:W2:Y:S02]  /*9690*/  @!P0 SYNCS.PHASECHK.TRANS64 P0, [R0+URZ], R5 ;  /* 0x00000005000085a7 */ /* 0x000ea400080010ff */
[----:B--2---:R-:W-:Y:S05]  /*96a0*/  @!P0 BRA `(.L_x_211) ;  /* 0xfffffffc00f08947 */ /* 0x004fea000383ffff */
[----:B------:R-:W-:Y:S05]  /*96b0*/  BRA `(.L_x_94) ;  /* 0xffffffac00ec7947 */ /* 0x000fea000383ffff */
.L_x_99:
[----:B-1----:R-:W-:-:S07]  /*96c0*/  MOV R0, UR7 ;  /* 0x0000000700007c02 */ /* 0x002fce0008000f00 */
.L_x_212:
[----:B-1----:R1:W2:Y:S02]  /*96d0*/  SYNCS.PHASECHK.TRANS64.TRYWAIT P0, [R0+URZ], R3 ;  /* 0x00000003000075a7 */ /* 0x0022a400080011ff */
[----:B--2---:R-:W-:Y:S05]  /*96e0*/  @!P0 NANOSLEEP.SYNCS 0x989680 ;  /* 0x009896800000895d */ /* 0x004fea0003900000 */
[----:B------:R-:W2:Y:S02]  /*96f0*/  @!P0 SYNCS.PHASECHK.TRANS64 P0, [R0+URZ], R3 ;  /* 0x00000003000085a7 */ /* 0x000ea400080010ff */
[----:B--2---:R-:W-:Y:S05]  /*9700*/  @!P0 BRA `(.L_x_212) ;  /* 0xfffffffc00f08947 */ /* 0x004fea000383ffff */
[----:B------:R-:W-:Y:S05]  /*9710*/  BRA `(.L_x_213) ;  /* 0xffffffb000b87947 */ /* 0x000fea000383ffff */
.L_x_100:
[----:B------:R-:W-:-:S07]  /*9720*/  MOV R0, UR7 ;  /* 0x0000000700007c02 */ /* 0x000fce0008000f00 */
.L_x_214:
[----:B-1----:R1:W2:Y:S02]  /*9730*/  SYNCS.PHASECHK.TRANS64.TRYWAIT P0, [R0+URZ], R3 ;  /* 0x00000003000075a7 */ /* 0x0022a400080011ff */
[----:B--2---:R-:W-:Y:S05]  /*9740*/  @!P0 NANOSLEEP.SYNCS 0x989680 ;  /* 0x009896800000895d */ /* 0x004fea0003900000 */
[----:B------:R-:W2:Y:S02]  /*9750*/  @!P0 SYNCS.PHASECHK.TRANS64 P0, [R0+URZ], R3 ;  /* 0x00000003000085a7 */ /* 0x000ea400080010ff */
[----:B--2---:R-:W-:Y:S05]  /*9760*/  @!P0 BRA `(.L_x_214) ;  /* 0xfffffffc00f08947 */ /* 0x004fea000383ffff */
[----:B------:R-:W-:Y:S05]  /*9770*/  BRA `(.L_x_215) ;  /* 0xffffffb000c47947 */ /* 0x000fea000383ffff */
.L_x_101:
[----:B------:R-:W-:-:S07]  /*9780*/  MOV R0, UR7 ;  /* 0x0000000700007c02 */ /* 0x000fce0008000f00 */
.L_x_216:
[----:B-1----:R1:W2:Y:S02]  /*9790*/  SYNCS.PHASECHK.TRANS64.TRYWAIT P0, [R0+URZ], R3 ;  /* 0x00000003000075a7 */ /* 0x0022a400080011ff */
[----:B--2---:R-:W-:Y:S05]  /*97a0*/  @!P0 NANOSLEEP.SYNCS 0x989680 ;  /* 0x009896800000895d */ /* 0x004fea0003900000 */
[----:B------:R-:W2:Y:S02]  /*97b0*/  @!P0 SYNCS.PHASECHK.TRANS64 P0, [R0+URZ], R3 ;  /* 0x00000003000085a7 */ /* 0x000ea400080010ff */
[----:B--2---:R-:W-:Y:S05]  /*97c0*/  @!P0 BRA `(.L_x_216) ;  /* 0xfffffffc00f08947 */ /* 0x004fea000383ffff */
[----:B------:R-:W-:Y:S05]  /*97d0*/  BRA `(.L_x_217) ;  /* 0xffffffb000d07947 */ /* 0x000fea000383ffff */
.L_x_104:
[----:B------:R-:W-:-:S07]  /*97e0*/  MOV R0, UR8 ;  /* 0x0000000800007c02 */ /* 0x000fce0008000f00 */
.L_x_218:
[----:B-1----:R1:W2:Y:S02]  /*97f0*/  SYNCS.PHASECHK.TRANS64.TRYWAIT P1, [R0+URZ+0x250], R3 ;  /* 0x00025003000075a7 */ /* 0x0022a400080211ff */
[----:B--2---:R-:W-:Y:S05]  /*9800*/  @!P1 NANOSLEEP.SYNCS 0x989680 ;  /* 0x009896800000995d */ /* 0x004fea0003900000 */
[----:B------:R-:W2:Y:S02]  /*9810*/  @!P1 SYNCS.PHASECHK.TRANS64 P1, [R0+URZ+0x250], R3 ;  /* 0x00025003000095a7 */ /* 0x000ea400080210ff */
[----:B--2---:R-:W-:Y:S05]  /*9820*/  @!P1 BRA `(.L_x_218) ;  /* 0xfffffffc00f09947 */ /* 0x004fea000383ffff */
[----:B------:R-:W-:Y:S05]  /*9830*/  BRA `(.L_x_219) ;  /* 0xffffffb4001c7947 */ /* 0x000fea000383ffff */
.L_x_109:
[----:B--2---:R2:W4:Y:S02]  /*9840*/  SYNCS.PHASECHK.TRANS64.TRYWAIT P0, [R0+URZ+0x1d0], R3 ;  /* 0x0001d003000075a7 */ /* 0x00452400080011ff */
[----:B----4-:R-:W-:Y:S05]  /*9850*/  @!P0 NANOSLEEP.SYNCS 0x989680 ;  /* 0x009896800000895d */ /* 0x010fea0003900000 */
[----:B------:R-:W4:Y:S02]  /*9860*/  @!P0 SYNCS.PHASECHK.TRANS64 P0, [R0+URZ+0x1d0], R3 ;  /* 0x0001d003000085a7 */ /* 0x000f2400080010ff */
[----:B----4-:R-:W-:Y:S05]  /*9870*/  @!P0 BRA `(.L_x_109) ;  /* 0xfffffffc00f08947 */ /* 0x010fea000383ffff */
[----:B------:R-:W-:Y:S05]  /*9880*/  BRA `(.L_x_220) ;  /* 0xffffffb800287947 */ /* 0x000fea000383ffff */
.L_x_112:
[----:B------:R-:W-:Y:S07]  /*9890*/  MOV R0, UR7 ;  /* 0x0000000700007c02 */ /* 0x000fee0008000f00 */
.L_x_221:
[----:B--2---:R2:W4:Y:S02]  /*98a0*/  SYNCS.PHASECHK.TRANS64.TRYWAIT P0, [R0+URZ+0x1c8], R3 ;  /* 0x0001c803000075a7 */ /* 0x00452400080011ff */
[----:B----4-:R-:W-:Y:S05]  /*98b0*/  @!P0 NANOSLEEP.SYNCS 0x989680 ;  /* 0x009896800000895d */ /* 0x010fea0003900000 */
[----:B------:R-:W4:Y:S02]  /*98c0*/  @!P0 SYNCS.PHASECHK.TRANS64 P0, [R0+URZ+0x1c8], R3 ;  /* 0x0001c803000085a7 */ /* 0x000f2400080010ff */
[----:B----4-:R-:W-:Y:S05]  /*98d0*/  @!P0 BRA `(.L_x_221) ;  /* 0xfffffffc00f08947 */ /* 0x010fea000383ffff */
[----:B------:R-:W-:Y:S05]  /*98e0*/  BRA `(.L_x_111) ;  /* 0xffffffbc00087947 */ /* 0x000fea000383ffff */
.L_x_115:
[----:B--2---:R-:W-:Y:S07]  /*98f0*/  MOV R3, UR7 ;  /* 0x0000000700037c02 */ /* 0x004fee0008000f00 */
.L_x_222:
[----:B-1----:R1:W2:Y:S02]  /*9900*/  SYNCS.PHASECHK.TRANS64.TRYWAIT P0, [R3+URZ+0x1b0], R12 ;  /* 0x0001b00c030075a7 */ /* 0x0022a400080011ff */
[----:B--2---:R-:W-:Y:S05]  /*9910*/  @!P0 NANOSLEEP.SYNCS 0x989680 ;  /* 0x009896800000895d */ /* 0x004fea0003900000 */
[----:B------:R-:W2:Y:S02]  /*9920*/  @!P0 SYNCS.PHASECHK.TRANS64 P0, [R3+URZ+0x1b0], R12 ;  /* 0x0001b00c030085a7 */ /* 0x000ea400080010ff */
[----:B--2---:R-:W-:Y:S05]  /*9930*/  @!P0 BRA `(.L_x_222) ;  /* 0xfffffffc00f08947 */ /* 0x004fea000383ffff */
[----:B------:R-:W-:Y:S05]  /*9940*/  BRA `(.L_x_223) ;  /* 0xffffffbc00807947 */ /* 0x000fea000383ffff */
.L_x_116:
[----:B------:R-:W-:Y:S07]  /*9950*/  MOV R3, UR7 ;  /* 0x0000000700037c02 */ /* 0x000fee0008000f00 */
.L_x_224:
[----:B-1----:R1:W2:Y:S02]  /*9960*/  SYNCS.PHASECHK.TRANS64.TRYWAIT P0, [R3+URZ+0x1b8], R12 ;  /* 0x0001b80c030075a7 */ /* 0x0022a400080011ff */
[----:B--2---:R-:W-:Y:S05]  /*9970*/  @!P0 NANOSLEEP.SYNCS 0x989680 ;  /* 0x009896800000895d */ /* 0x004fea0003900000 */
[----:B------:R-:W2:Y:S02]  /*9980*/  @!P0 SYNCS.PHASECHK.TRANS64 P0, [R3+URZ+0x1b8], R12 ;  /* 0x0001b80c030085a7 */ /* 0x000ea400080010ff */
[----:B--2---:R-:W-:Y:S05]  /*9990*/  @!P0 BRA `(.L_x_224) ;  /* 0xfffffffc00f08947 */ /* 0x004fea000383ffff */
[----:B------:R-:W-:Y:S05]  /*99a0*/  BRA `(.L_x_225) ;  /* 0xffffffc000187947 */ /* 0x000fea000383ffff */
.L_x_118:
[----:B------:R-:W-:-:S07]  /*99b0*/  MOV R0, UR7 ;  /* 0x0000000700007c02 */ /* 0x000fce0008000f00 */
.L_x_226:
[----:B-1----:R1:W4:Y:S02]  /*99c0*/  SYNCS.PHASECHK.TRANS64.TRYWAIT P0, [R0+URZ+0x1b0], R3 ;  /* 0x0001b003000075a7 */ /* 0x00232400080011ff */
[----:B----4-:R-:W-:Y:S05]  /*99d0*/  @!P0 NANOSLEEP.SYNCS 0x989680 ;  /* 0x009896800000895d */ /* 0x010fea0003900000 */
[----:B------:R-:W4:Y:S02]  /*99e0*/  @!P0 SYNCS.PHASECHK.TRANS64 P0, [R0+URZ+0x1b0], R3 ;  /* 0x0001b003000085a7 */ /* 0x000f2400080010ff */
[----:B----4-:R-:W-:Y:S05]  /*99f0*/  @!P0 BRA `(.L_x_226) ;  /* 0xfffffffc00f08947 */ /* 0x010fea000383ffff */
[----:B------:R-:W-:Y:S05]  /*9a00*/  BRA `(.L_x_227) ;  /* 0xffffffc000a07947 */ /* 0x000fea000383ffff */
.L_x_120:
[----:B--2---:R2:W3:Y:S02]  /*9a10*/  SYNCS.PHASECHK.TRANS64.TRYWAIT P0, [R0+URZ+0x1d0], R3 ;  /* 0x0001d003000075a7 */ /* 0x0044e400080011ff */
[----:B---3--:R-:W-:Y:S05]  /*9a20*/  @!P0 NANOSLEEP.SYNCS 0x989680 ;  /* 0x009896800000895d */ /* 0x008fea0003900000 */
[----:B------:R-:W3:Y:S02]  /*9a30*/  @!P0 SYNCS.PHASECHK.TRANS64 P0, [R0+URZ+0x1d0], R3 ;  /* 0x0001d003000085a7 */ /* 0x000ee400080010ff */
[----:B---3--:R-:W-:Y:S05]  /*9a40*/  @!P0 BRA `(.L_x_120) ;  /* 0xfffffffc00f08947 */ /* 0x008fea000383ffff */
[----:B------:R-:W-:Y:S05]  /*9a50*/  BRA `(.L_x_228) ;  /* 0xffffffc400687947 */ /* 0x000fea000383ffff */
.L_x_131:
[----:B-1----:R1:W3:Y:S02]  /*9a60*/  SYNCS.PHASECHK.TRANS64.TRYWAIT P1, [R3+URZ+0x1a0], R0 ;  /* 0x0001a000030075a7 */ /* 0x0022e400080211ff */
[----:B---3--:R-:W-:Y:S05]  /*9a70*/  @!P1 NANOSLEEP.SYNCS 0x989680 ;  /* 0x009896800000995d */ /* 0x008fea0003900000 */
[----:B------:R-:W3:Y:S02]  /*9a80*/  @!P1 SYNCS.PHASECHK.TRANS64 P1, [R3+URZ+0x1a0], R0 ;  /* 0x0001a000030095a7 */ /* 0x000ee400080210ff */
[----:B---3--:R-:W-:Y:S05]  /*9a90*/  @!P1 BRA `(.L_x_131) ;  /* 0xfffffffc00f09947 */ /* 0x008fea000383ffff */
[----:B------:R-:W-:Y:S05]  /*9aa0*/  BRA `(.L_x_130) ;  /* 0xffffffd0007c7947 */ /* 0x000fea000383ffff */
.L_x_133:
[----:B----4-:R4:W1:Y:S02]  /*9ab0*/  SYNCS.PHASECHK.TRANS64.TRYWAIT P0, [R111+URZ+0x1f0], R4 ;  /* 0x0001f0046f0075a7 */ /* 0x01086400080011ff */
[----:B-1----:R-:W-:Y:S05]  /*9ac0*/  @!P0 NANOSLEEP.SYNCS 0x989680 ;  /* 0x009896800000895d */ /* 0x002fea0003900000 */
[----:B------:R-:W1:Y:S02]  /*9ad0*/  @!P0 SYNCS.PHASECHK.TRANS64 P0, [R111+URZ+0x1f0], R4 ;  /* 0x0001f0046f0085a7 */ /* 0x000e6400080010ff */
[----:B-1----:R-:W-:Y:S05]  /*9ae0*/  @!P0 BRA `(.L_x_133) ;  /* 0xfffffffc00f08947 */ /* 0x002fea000383ffff */
[----:B------:R-:W-:Y:S05]  /*9af0*/  BRA `(.L_x_132) ;  /* 0xffffffd000d07947 */ /* 0x000fea000383ffff */
.L_x_141:
[----:B--2---:R2:W3:Y:S02]  /*9b00*/  SYNCS.PHASECHK.TRANS64.TRYWAIT P0, [R125+URZ+0x1a0], R2 ;  /* 0x0001a0027d0075a7 */ /* 0x0044e400080011ff */
[----:B---3--:R-:W-:Y:S05]  /*9b10*/  @!P0 NANOSLEEP.SYNCS 0x989680 ;  /* 0x009896800000895d */ /* 0x008fea0003900000 */
[----:B------:R-:W3:Y:S02]  /*9b20*/  @!P0 SYNCS.PHASECHK.TRANS64 P0, [R125+URZ+0x1a0], R2 ;  /* 0x0001a0027d0085a7 */ /* 0x000ee400080010ff */
[----:B---3--:R-:W-:Y:S05]  /*9b30*/  @!P0 BRA `(.L_x_141) ;  /* 0xfffffffc00f08947 */ /* 0x008fea000383ffff */
[----:B------:R-:W-:Y:S05]  /*9b40*/  BRA `(.L_x_140) ;  /* 0xffffffdc00d47947 */ /* 0x000fea000383ffff */
        .weak           $__internal_0_$__cuda_sm10x_tcgen05_guardrail_trap_col_being_dealloced_not_returned_by_alloc
        .type           $__internal_0_$__cuda_sm10x_tcgen05_guardrail_trap_col_being_dealloced_not_returned_by_alloc,@function
        .size           $__internal_0_$__cuda_sm10x_tcgen05_guardrail_trap_col_being_dealloced_not_returned_by_alloc,($__internal_1_$__cuda_sm10x_tcgen05_guardrail_trap_phase_invalid_during_alloc - $__internal_0_$__cuda_sm10x_tcgen05_guardrail_trap_col_being_dealloced_not_returned_by_alloc)
$__internal_0_$__cuda_sm10x_tcgen05_guardrail_trap_col_being_dealloced_not_returned_by_alloc:
[----:B------:R-:W-:Y:S05]  /*9b50*/  BPT.TRAP 0x1 ;  /* 0x000000040000795c */ /* 0x000fea0000300000 */
[----:B------:R-:W-:-:S04]  /*9b60*/  HFMA2 R3, -RZ, RZ, 0, 0 ;  /* 0x00000000ff037431 */ /* 0x000fc800000001ff */
[----:B------:R-:W-:Y:S05]  /*9b70*/  RET.REL.NODEC R2 `(_ZN7cutlass13device_kernelINS_4gemm6kernel13GemmUniversalIN4cute5tupleIJiiiiEEENS1_10collective13CollectiveMmaINS1_35MainloopSm100TmaUmmaWarpSpecializedILi26ELi2ELi4ENS5_IJNS4_1CILi2EEENSA_ILi1EEESC_EEEEENS5_IJNSA_ILi128EEESF_NSA_ILi64EEEEEENS_12float_e5m2_tENS5_IJlSC_lEEESI_SJ_NS4_8TiledMMAINS4_8MMA_AtomIJNS4_10MMA_TraitsINS4_25SM100_MMA_F8F6F4_2x1SM_SSEJSI_SI_fSF_SF_NS4_17integral_constantINS4_4UMMA5MajorELSQ_0EEESR_NSO_INSP_7ScaleInELSS_0EEEST_EEEEEENS4_6LayoutINS5_IJSC_SC_SC_EEENS5_IJNSA_ILi0EEESY_SY_EEEEENS5_IJNS4_10UnderscoreES11_S11_EEEEENS4_18SM100_TMA_2SM_LOADENS4_14ComposedLayoutINS4_7SwizzleILi2ELi4ELi3EEENS4_18smem_ptr_flag_bitsILi8EEENSW_INS5_IJNSA_ILi8EEESG_EEENS5_IJSG_SC_EEEEEEEvNS4_8identityES14_S1E_vS1F_EENS_8epilogue10collective18CollectiveEpilogueINS1H_23Sm100TmaWarpSpecializedILi2ELi2ELi32ELb0ELb0EEEJNS5_IJSG_SF_SG_EEENS5_IJNSW_ISG_SC_EENSW_INS5_IJNSA_ILi32EEESB_EEENS5_IJSC_SG_EEEEEEEESI_SJ_SI_SJ_NS1H_6fusion15FusionCallbacksIS1L_NS1T_17LinearCombinationISI_fSI_fLNS_15FloatRoundStyleE2EEES1M_S1S_JEEENS4_5SM1004TMEM4LOAD26SM100_TMEM_LOAD_32dp32b32xENS4_13SM90_TMA_LOADENS15_INS16_ILi1ELi4ELi3EEES19_NSW_INS5_IJS1A_S1O_EEENS5_IJS1O_SC_EEEEEEENS4_39AutoVectorizingCopyWithAssumedAlignmentILi128EEENS4_14SM90_TMA_STOREES28_S2A_S2A_EEEvvEEEEvNT_6ParamsE) ;  /* 0xffffff6402207950 */ /* 0x000fea0003c3ffff */
        .weak           $__internal_1_$__cuda_sm10x_tcgen05_guardrail_trap_phase_invalid_during_alloc
        .type           $__internal_1_$__cuda_sm10x_tcgen05_guardrail_trap_phase_invalid_during_alloc,@function
        .size           $__internal_1_$__cuda_sm10x_tcgen05_guardrail_trap_phase_invalid_during_alloc,($__internal_2_$__cuda_sm10x_tcgen05_guardrail_trap_unallocated_columns_being_dealloced - $__internal_1_$__cuda_sm10x_tcgen05_guardrail_trap_phase_invalid_during_alloc)
$__internal_1_$__cuda_sm10x_tcgen05_guardrail_trap_phase_invalid_during_alloc:
[----:B------:R-:W-:Y:S05]  /*9b80*/  BPT.TRAP 0x1 ;  /* 0x000000040000795c */ /* 0x000fea0000300000 */
[----:B------:R-:W-:-:S04]  /*9b90*/  MOV R3, 0x0 ;  /* 0x0000000000037802 */ /* 0x000fc80000000f00 */
[----:B------:R-:W-:Y:S05]  /*9ba0*/  RET.REL.NODEC R2 `(_ZN7cutlass13device_kernelINS_4gemm6kernel13GemmUniversalIN4cute5tupleIJiiiiEEENS1_10collective13CollectiveMmaINS1_35MainloopSm100TmaUmmaWarpSpecializedILi26ELi2ELi4ENS5_IJNS4_1CILi2EEENSA_ILi1EEESC_EEEEENS5_IJNSA_ILi128EEESF_NSA_ILi64EEEEEENS_12float_e5m2_tENS5_IJlSC_lEEESI_SJ_NS4_8TiledMMAINS4_8MMA_AtomIJNS4_10MMA_TraitsINS4_25SM100_MMA_F8F6F4_2x1SM_SSEJSI_SI_fSF_SF_NS4_17integral_constantINS4_4UMMA5MajorELSQ_0EEESR_NSO_INSP_7ScaleInELSS_0EEEST_EEEEEENS4_6LayoutINS5_IJSC_SC_SC_EEENS5_IJNSA_ILi0EEESY_SY_EEEEENS5_IJNS4_10UnderscoreES11_S11_EEEEENS4_18SM100_TMA_2SM_LOADENS4_14ComposedLayoutINS4_7SwizzleILi2ELi4ELi3EEENS4_18smem_ptr_flag_bitsILi8EEENSW_INS5_IJNSA_ILi8EEESG_EEENS5_IJSG_SC_EEEEEEEvNS4_8identityES14_S1E_vS1F_EENS_8epilogue10collective18CollectiveEpilogueINS1H_23Sm100TmaWarpSpecializedILi2ELi2ELi32ELb0ELb0EEEJNS5_IJSG_SF_SG_EEENS5_IJNSW_ISG_SC_EENSW_INS5_IJNSA_ILi32EEESB_EEENS5_IJSC_SG_EEEEEEEESI_SJ_SI_SJ_NS1H_6fusion15FusionCallbacksIS1L_NS1T_17LinearCombinationISI_fSI_fLNS_15FloatRoundStyleE2EEES1M_S1S_JEEENS4_5SM1004TMEM4LOAD26SM100_TMEM_LOAD_32dp32b32xENS4_13SM90_TMA_LOADENS15_INS16_ILi1ELi4ELi3EEES19_NSW_INS5_IJS1A_S1O_EEENS5_IJS1O_SC_EEEEEEENS4_39AutoVectorizingCopyWithAssumedAlignmentILi128EEENS4_14SM90_TMA_STOREES28_S2A_S2A_EEEvvEEEEvNT_6ParamsE) ;  /* 0xffffff6402147950 */ /* 0x000fea0003c3ffff */
        .weak           $__internal_2_$__cuda_sm10x_tcgen05_guardrail_trap_unallocated_columns_being_dealloced
        .type           $__internal_2_$__cuda_sm10x_tcgen05_guardrail_trap_unallocated_columns_being_dealloced,@function
        .size           $__internal_2_$__cuda_sm10x_tcgen05_guardrail_trap_unallocated_columns_being_dealloced,(.L_x_230 - $__internal_2_$__cuda_sm10x_tcgen05_guardrail_trap_unallocated_columns_being_dealloced)
$__internal_2_$__cuda_sm10x_tcgen05_guardrail_trap_unallocated_columns_being_dealloced:
[----:B------:R-:W-:Y:S05]  /*9bb0*/  BPT.TRAP 0x1 ;  /* 0x000000040000795c */ /* 0x000fea0000300000 */
[----:B------:R-:W-:-:S04]  /*9bc0*/  HFMA2 R3, -RZ, RZ, 0, 0 ;  /* 0x00000000ff037431 */ /* 0x000fc800000001ff */
[----:B------:R-:W-:Y:S05]  /*9bd0*/  RET.REL.NODEC R2 `(_ZN7cutlass13device_kernelINS_4gemm6kernel13GemmUniversalIN4cute5tupleIJiiiiEEENS1_10collective13CollectiveMmaINS1_35MainloopSm100TmaUmmaWarpSpecializedILi26ELi2ELi4ENS5_IJNS4_1CILi2EEENSA_ILi1EEESC_EEEEENS5_IJNSA_ILi128EEESF_NSA_ILi64EEEEEENS_12float_e5m2_tENS5_IJlSC_lEEESI_SJ_NS4_8TiledMMAINS4_8MMA_AtomIJNS4_10MMA_TraitsINS4_25SM100_MMA_F8F6F4_2x1SM_SSEJSI_SI_fSF_SF_NS4_17integral_constantINS4_4UMMA5MajorELSQ_0EEESR_NSO_INSP_7ScaleInELSS_0EEEST_EEEEEENS4_6LayoutINS5_IJSC_SC_SC_EEENS5_IJNSA_ILi0EEESY_SY_EEEEENS5_IJNS4_10UnderscoreES11_S11_EEEEENS4_18SM100_TMA_2SM_LOADENS4_14ComposedLayoutINS4_7SwizzleILi2ELi4ELi3EEENS4_18smem_ptr_flag_bitsILi8EEENSW_INS5_IJNSA_ILi8EEESG_EEENS5_IJSG_SC_EEEEEEEvNS4_8identityES14_S1E_vS1F_EENS_8epilogue10collective18CollectiveEpilogueINS1H_23Sm100TmaWarpSpecializedILi2ELi2ELi32ELb0ELb0EEEJNS5_IJSG_SF_SG_EEENS5_IJNSW_ISG_SC_EENSW_INS5_IJNSA_ILi32EEESB_EEENS5_IJSC_SG_EEEEEEEESI_SJ_SI_SJ_NS1H_6fusion15FusionCallbacksIS1L_NS1T_17LinearCombinationISI_fSI_fLNS_15FloatRoundStyleE2EEES1M_S1S_JEEENS4_5SM1004TMEM4LOAD26SM100_TMEM_LOAD_32dp32b32xENS4_13SM90_TMA_LOADENS15_INS16_ILi1ELi4ELi3EEES19_NSW_INS5_IJS1A_S1O_EEENS5_IJS1O_SC_EEEEEEENS4_39AutoVectorizingCopyWithAssumedAlignmentILi128EEENS4_14SM90_TMA_STOREES28_S2A_S2A_EEEvvEEEEvNT_6ParamsE) ;  /* 0xffffff6402087950 */ /* 0x000fea0003c3ffff */
.L_x_229:
[----:B------:R-:W-:-:S00]  /*9be0*/  BRA `(.L_x_229) ;  /* 0xfffffffc00fc7947 */ /* 0x000fc0000383ffff */
[----:B------:R-:W-:-:S00]  /*9bf0*/  NOP ;  /* 0x0000000000007918 */ /* 0x000fc00000000000 */
        /* <DEDUP_REMOVED lines=8> */
.L_x_230:


//--------------------- .nv.global.init           --------------------------
	.section	.nv.global.init,"aw",@progbits
.nv.global.init:
	.type		$str$27,@object
	.size		$str$27,($str$28 - $str$27)
$str$27:
        /*0000*/ 	.byte	0x28, 0x61, 0x64, 0x64, 0x72, 0x65, 0x73, 0x73, 0x20, 0x26, 0x20, 0x6d, 0x61, 0x73, 0x6b, 0x29
        /*0010*/ 	.byte	0x20, 0x3d, 0x3d, 0x20, 0x30, 0x00
	.type		$str$28,@object
	.size		$str$28,($str$26 - $str$28)
$str$28:
        /*0016*/ 	.byte	0x2f, 0x74, 0x6d, 0x70, 0x2f, 0x63, 0x75, 0x74, 0x6c, 0x61, 0x73, 0x73, 0x5f, 0x73, 0x77, 0x65
        /*0026*/ 	.byte	0x65, 0x70, 0x5f, 0x73, 0x72, 0x63, 0x2f, 0x69, 0x6e, 0x63, 0x6c, 0x75, 0x64, 0x65, 0x2f, 0x63
        /*0036*/ 	.byte	0x75, 0x74, 0x65, 0x2f, 0x70, 0x6f, 0x69, 0x6e, 0x74, 0x65, 0x72, 0x5f, 0x66, 0x6c, 0x61, 0x67
        /*0046*/ 	.byte	0x67, 0x65, 0x64, 0x2e, 0x68, 0x70, 0x70, 0x00
	.type		$str$26,@object
	.size		$str$26,($str$25 - $str$26)
$str$26:
        /*004e*/ 	.byte	0x2f, 0x74, 0x6d, 0x70, 0x2f, 0x63, 0x75, 0x74, 0x6c, 0x61, 0x73, 0x73, 0x5f, 0x73, 0x77, 0x65
        /*005e*/ 	.byte	0x65, 0x70, 0x5f, 0x73, 0x72, 0x63, 0x2f, 0x69, 0x6e, 0x63, 0x6c, 0x75, 0x64, 0x65, 0x2f, 0x63
        /*006e*/ 	.byte	0x75, 0x74, 0x65, 0x2f, 0x61, 0x74, 0x6f, 0x6d, 0x2f, 0x63, 0x6f, 0x70, 0x79, 0x5f, 0x74, 0x72
        /*007e*/ 	.byte	0x61, 0x69, 0x74, 0x73, 0x5f, 0x73, 0x6d, 0x31, 0x30, 0x30, 0x2e, 0x68, 0x70, 0x70, 0x00
	.type		$str$25,@object
	.size		$str$25,(__unnamed_1 - $str$25)
$str$25:
        /*008d*/ 	.byte	0x28, 0x28, 0x75, 0x69, 0x6e, 0x74, 0x33, 0x32, 0x5f, 0x74, 0x28, 0x74, 0x68, 0x72, 0x65, 0x61
        /*009d*/ 	.byte	0x64, 0x49, 0x64, 0x78, 0x2e, 0x78, 0x29, 0x20, 0x2f, 0x20, 0x33, 0x32, 0x29, 0x20, 0x25, 0x20
        /*00ad*/ 	.byte	0x34, 0x29, 0x20, 0x3d, 0x3d, 0x20, 0x28, 0x28, 0x28, 0x74, 0x6d, 0x65, 0x6d, 0x5f, 0x61, 0x64
        /*00bd*/ 	.byte	0x64, 0x72, 0x20, 0x3e, 0x3e, 0x20, 0x31, 0x36, 0x29, 0x20, 0x2f, 0x20, 0x33, 0x32, 0x29, 0x20
        /*00cd*/ 	.byte	0x25, 0x20, 0x34, 0x29, 0x00
	.type		__unnamed_1,@object
	.size		__unnamed_1,(__unnamed_2 - __unnamed_1)
__unnamed_1:
        /*00d2*/ 	.byte	0x61, 0x75, 0x74, 0x6f, 0x20, 0x63, 0x75, 0x74, 0x65, 0x3a, 0x3a, 0x61, 0x73, 0x5f, 0x70, 0x6f
        /* <DEDUP_REMOVED lines=24> */
        /*0262*/ 	.byte	0x3a, 0x3a, 0x43, 0x3c, 0x34, 0x30, 0x39, 0x36, 0x3e, 0x3e, 0x3e, 0x3e, 0x5d, 0x00
	.type		__unnamed_2,@object
	.size		__unnamed_2,(.L_2 - __unnamed_2)
__unnamed_2:
        /* <DEDUP_REMOVED lines=40> */
        /*04f0*/ 	.byte	0x74, 0x65, 0x3a, 0x3a, 0x43, 0x3c, 0x30, 0x3e, 0x3e, 0x3e, 0x3e, 0x5d, 0x00
.L_2:


//--------------------- .nv.shared._ZN7cutlass13device_kernelINS_4gemm6kernel13GemmUniversalIN4cute5tupleIJiiiiEEENS1_10collective13CollectiveMmaINS1_35MainloopSm100TmaUmmaWarpSpecializedILi26ELi2ELi4ENS5_IJNS4_1CILi2EEENSA_ILi1EEESC_EEEEENS5_IJNSA_ILi128EEESF_NSA_ILi64EEEEEENS_12float_e5m2_tENS5_IJlSC_lEEESI_SJ_NS4_8TiledMMAINS4_8MMA_AtomIJNS4_10MMA_TraitsINS4_25SM100_MMA_F8F6F4_2x1SM_SSEJSI_SI_fSF_SF_NS4_17integral_constantINS4_4UMMA5MajorELSQ_0EEESR_NSO_INSP_7ScaleInELSS_0EEEST_EEEEEENS4_6LayoutINS5_IJSC_SC_SC_EEENS5_IJNSA_ILi0EEESY_SY_EEEEENS5_IJNS4_10UnderscoreES11_S11_EEEEENS4_18SM100_TMA_2SM_LOADENS4_14ComposedLayoutINS4_7SwizzleILi2ELi4ELi3EEENS4_18smem_ptr_flag_bitsILi8EEENSW_INS5_IJNSA_ILi8EEESG_EEENS5_IJSG_SC_EEEEEEEvNS4_8identityES14_S1E_vS1F_EENS_8epilogue10collective18CollectiveEpilogueINS1H_23Sm100TmaWarpSpecializedILi2ELi2ELi32ELb0ELb0EEEJNS5_IJSG_SF_SG_EEENS5_IJNSW_ISG_SC_EENSW_INS5_IJNSA_ILi32EEESB_EEENS5_IJSC_SG_EEEEEEEESI_SJ_SI_SJ_NS1H_6fusion15FusionCallbacksIS1L_NS1T_17LinearCombinationISI_fSI_fLNS_15FloatRoundStyleE2EEES1M_S1S_JEEENS4_5SM1004TMEM4LOAD26SM100_TMEM_LOAD_32dp32b32xENS4_13SM90_TMA_LOADENS15_INS16_ILi1ELi4ELi3EEES19_NSW_INS5_IJS1A_S1O_EEENS5_IJS1O_SC_EEEEEEENS4_39AutoVectorizingCopyWithAssumedAlignmentILi128EEENS4_14SM90_TMA_STOREES28_S2A_S2A_EEEvvEEEEvNT_6ParamsE --------------------------
	.section	.nv.shared._ZN7cutlass13device_kernelINS_4gemm6kernel13GemmUniversalIN4cute5tupleIJiiiiEEENS1_10collective13CollectiveMmaINS1_35MainloopSm100TmaUmmaWarpSpecializedILi26ELi2ELi4ENS5_IJNS4_1CILi2EEENSA_ILi1EEESC_EEEEENS5_IJNSA_ILi128EEESF_NSA_ILi64EEEEEENS_12float_e5m2_tENS5_IJlSC_lEEESI_SJ_NS4_8TiledMMAINS4_8MMA_AtomIJNS4_10MMA_TraitsINS4_25SM100_MMA_F8F6F4_2x1SM_SSEJSI_SI_fSF_SF_NS4_17integral_constantINS4_4UMMA5MajorELSQ_0EEESR_NSO_INSP_7ScaleInELSS_0EEEST_EEEEEENS4_6LayoutINS5_IJSC_SC_SC_EEENS5_IJNSA_ILi0EEESY_SY_EEEEENS5_IJNS4_10UnderscoreES11_S11_EEEEENS4_18SM100_TMA_2SM_LOADENS4_14ComposedLayoutINS4_7SwizzleILi2ELi4ELi3EEENS4_18smem_ptr_flag_bitsILi8EEENSW_INS5_IJNSA_ILi8EEESG_EEENS5_IJSG_SC_EEEEEEEvNS4_8identityES14_S1E_vS1F_EENS_8epilogue10collective18CollectiveEpilogueINS1H_23Sm100TmaWarpSpecializedILi2ELi2ELi32ELb0ELb0EEEJNS5_IJSG_SF_SG_EEENS5_IJNSW_ISG_SC_EENSW_INS5_IJNSA_ILi32EEESB_EEENS5_IJSC_SG_EEEEEEEESI_SJ_SI_SJ_NS1H_6fusion15FusionCallbacksIS1L_NS1T_17LinearCombinationISI_fSI_fLNS_15FloatRoundStyleE2EEES1M_S1S_JEEENS4_5SM1004TMEM4LOAD26SM100_TMEM_LOAD_32dp32b32xENS4_13SM90_TMA_LOADENS15_INS16_ILi1ELi4ELi3EEES19_NSW_INS5_IJS1A_S1O_EEENS5_IJS1O_SC_EEEEEEENS4_39AutoVectorizingCopyWithAssumedAlignmentILi128EEENS4_14SM90_TMA_STOREES28_S2A_S2A_EEEvvEEEEvNT_6ParamsE,"aw",@nobits
	.sectionflags	@""
	.align	16
	.zero		1024


//--------------------- .nv.shared.reserved.0     --------------------------
	.section	.nv.shared.reserved.0,"aw",@nobits
	.weak		__nv_reservedSMEM_offset_0_alias
	.size		__nv_reservedSMEM_offset_0_alias, 0, 64
	.other		__nv_reservedSMEM_offset_0_alias,@"STO_CUDA_RESERVED_SHARED STV_DEFAULT"
__nv_reservedSMEM_offset_0_alias:
	.zero		0
.nv.shared.reserved.0:
	.zero		64
	.weak		__nv_reservedSMEM_tcgen05_partition
	.type		__nv_reservedSMEM_tcgen05_partition,@object
	.size		__nv_reservedSMEM_tcgen05_partition,(.L_0 - __nv_reservedSMEM_tcgen05_partition)
__nv_reservedSMEM_tcgen05_partition:
	.zero		32
.L_0:


//--------------------- .nv.global                --------------------------
	.section	.nv.global,"aw",@nobits
.nv.global:
	.type		_ZN40_INTERNAL_811f4020_4_k_cu_e1a9455a_364264cute1_E,@object
	.size		_ZN40_INTERNAL_811f4020_4_k_cu_e1a9455a_364264cute1_E,(_ZN40_INTERNAL_811f4020_4_k_cu_e1a9455a_364264cuda3std3__45__cpo6cbeginE - _ZN40_INTERNAL_811f4020_4_k_cu_e1a9455a_364264cute1_E)
_ZN40_INTERNAL_811f4020_4_k_cu_e1a9455a_364264cute1_E:
	.zero		1
	.type		_ZN40_INTERNAL_811f4020_4_k_cu_e1a9455a_364264cuda3std3__45__cpo6cbeginE,@object
	.size		_ZN40_INTERNAL_811f4020_4_k_cu_e1a9455a_364264cuda3std3__45__cpo6cbeginE,(_ZN40_INTERNAL_811f4020_4_k_cu_e1a9455a_364264cuda3std3__48in_placeE - _ZN40_INTERNAL_811f4020_4_k_cu_e1a9455a_364264cuda3std3__45__cpo6cbeginE)
_ZN40_INTERNAL_811f4020_4_k_cu_e1a9455a_364264cuda3std3__45__cpo6cbeginE:
	.zero		1
	.type		_ZN40_INTERNAL_811f4020_4_k_cu_e1a9455a_364264cuda3std3__48in_placeE,@object
	.size		_ZN40_INTERNAL_811f4020_4_k_cu_e1a9455a_364264cuda3std3__48in_placeE,(_ZN40_INTERNAL_811f4020_4_k_cu_e1a9455a_364264cuda3std6ranges3__45__cpo9iter_moveE - _ZN40_INTERNAL_811f4020_4_k_cu_e1a9455a_364264cuda3std3__48in_placeE)
_ZN40_INTERNAL_811f4020_4_k_cu_e1a9455a_364264cuda3std3__48in_placeE:
	.zero		1
	.type		_ZN40_INTERNAL_811f4020_4_k_cu_e1a9455a_364264cuda3std6ranges3__45__cpo9iter_moveE,@object
	.size		_ZN40_INTERNAL_811f4020_4_k_cu_e1a9455a_364264cuda3std6ranges3__45__cpo9iter_moveE,(_ZN40_INTERNAL_811f4020_4_k_cu_e1a9455a_364264cuda3std3__45__cpo5beginE - _ZN40_INTERNAL_811f4020_4_k_cu_e1a9455a_364264cuda3std6ranges3__45__cpo9iter_moveE)
_ZN40_INTERNAL_811f4020_4_k_cu_e1a9455a_364264cuda3std6ranges3__45__cpo9iter_moveE:
	.zero		1
	.type		_ZN40_INTERNAL_811f4020_4_k_cu_e1a9455a_364264cuda3std3__45__cpo5beginE,@object
	.size		_ZN40_INTERNAL_811f4020_4_k_cu_e1a9455a_364264cuda3std3__45__cpo5beginE,(_ZN40_INTERNAL_811f4020_4_k_cu_e1a9455a_364264cuda3std3__442_GLOBAL__N__811f4020_4_k_cu_e1a9455a_364266ignoreE - _ZN40_INTERNAL_811f4020_4_k_cu_e1a9455a_364264cuda3std3__45__cpo5beginE)
_ZN40_INTERNAL_811f4020_4_k_cu_e1a9455a_364264cuda3std3__45__cpo5beginE:
	.zero		1
	.type		_ZN40_INTERNAL_811f4020_4_k_cu_e1a9455a_364264cuda3std3__442_GLOBAL__N__811f4020_4_k_cu_e1a9455a_364266ignoreE,@object
	.size		_ZN40_INTERNAL_811f4020_4_k_cu_e1a9455a_364264cuda3std3__442_GLOBAL__N__811f4020_4_k_cu_e1a9455a_364266ignoreE,(_ZN40_INTERNAL_811f4020_4_k_cu_e1a9455a_364264cute7productE - _ZN40_INTERNAL_811f4020_4_k_cu_e1a9455a_364264cuda3std3__442_GLOBAL__N__811f4020_4_k_cu_e1a9455a_364266ignoreE)
_ZN40_INTERNAL_811f4020_4_k_cu_e1a9455a_364264cuda3std3__442_GLOBAL__N__811f4020_4_k_cu_e1a9455a_364266ignoreE:
	.zero		1
	.type		_ZN40_INTERNAL_811f4020_4_k_cu_e1a9455a_364264cute7productE,@object
	.size		_ZN40_INTERNAL_811f4020_4_k_cu_e1a9455a_364264cute7productE,(_ZN40_INTERNAL_811f4020_4_k_cu_e1a9455a_364264cuda3std3__45__cpo3endE - _ZN40_INTERNAL_811f4020_4_k_cu_e1a9455a_364264cute7productE)
_ZN40_INTERNAL_811f4020_4_k_cu_e1a9455a_364264cute7productE:
	.zero		1
	.type		_ZN40_INTERNAL_811f4020_4_k_cu_e1a9455a_364264cuda3std3__45__cpo3endE,@object
	.size		_ZN40_INTERNAL_811f4020_4_k_cu_e1a9455a_364264cuda3std3__45__cpo3endE,(_ZN40_INTERNAL_811f4020_4_k_cu_e1a9455a_364264cuda3std3__419piecewise_constructE - _ZN40_INTERNAL_811f4020_4_k_cu_e1a9455a_364264cuda3std3__45__cpo3endE)
_ZN40_INTERNAL_811f4020_4_k_cu_e1a9455a_364264cuda3std3__45__cpo3endE:
	.zero		1
	.type		_ZN40_INTERNAL_811f4020_4_k_cu_e1a9455a_364264cuda3std3__419piecewise_constructE,@object
	.size		_ZN40_INTERNAL_811f4020_4_k_cu_e1a9455a_364264cuda3std3__419piecewise_constructE,(_ZN40_INTERNAL_811f4020_4_k_cu_e1a9455a_364264cuda3std3__45__cpo4cendE - _ZN40_INTERNAL_811f4020_4_k_cu_e1a9455a_364264cuda3std3__419piecewise_constructE)
_ZN40_INTERNAL_811f4020_4_k_cu_e1a9455a_364264cuda3std3__419piecewise_constructE:
	.zero		1
	.type		_ZN40_INTERNAL_811f4020_4_k_cu_e1a9455a_364264cuda3std3__45__cpo4cendE,@object
	.size		_ZN40_INTERNAL_811f4020_4_k_cu_e1a9455a_364264cuda3std3__45__cpo4cendE,(_ZN40_INTERNAL_811f4020_4_k_cu_e1a9455a_364264cuda3std6ranges3__45__cpo4swapE - _ZN40_INTERNAL_811f4020_4_k_cu_e1a9455a_364264cuda3std3__45__cpo4cendE)
_ZN40_INTERNAL_811f4020_4_k_cu_e1a9455a_364264cuda3std3__45__cpo4cendE:
	.zero		1
	.type		_ZN40_INTERNAL_811f4020_4_k_cu_e1a9455a_364264cuda3std6ranges3__45__cpo4swapE,@object
	.size		_ZN40_INTERNAL_811f4020_4_k_cu_e1a9455a_364264cuda3std6ranges3__45__cpo4swapE,(.L_10 - _ZN40_INTERNAL_811f4020_4_k_cu_e1a9455a_364264cuda3std6ranges3__45__cpo4swapE)
_ZN40_INTERNAL_811f4020_4_k_cu_e1a9455a_364264cuda3std6ranges3__45__cpo4swapE:
	.zero		1
.L_10:


//--------------------- .nv.constant0._ZN7cutlass13device_kernelINS_4gemm6kernel13GemmUniversalIN4cute5tupleIJiiiiEEENS1_10collective13CollectiveMmaINS1_35MainloopSm100TmaUmmaWarpSpecializedILi26ELi2ELi4ENS5_IJNS4_1CILi2EEENSA_ILi1EEESC_EEEEENS5_IJNSA_ILi128EEESF_NSA_ILi64EEEEEENS_12float_e5m2_tENS5_IJlSC_lEEESI_SJ_NS4_8TiledMMAINS4_8MMA_AtomIJNS4_10MMA_TraitsINS4_25SM100_MMA_F8F6F4_2x1SM_SSEJSI_SI_fSF_SF_NS4_17integral_constantINS4_4UMMA5MajorELSQ_0EEESR_NSO_INSP_7ScaleInELSS_0EEEST_EEEEEENS4_6LayoutINS5_IJSC_SC_SC_EEENS5_IJNSA_ILi0EEESY_SY_EEEEENS5_IJNS4_10UnderscoreES11_S11_EEEEENS4_18SM100_TMA_2SM_LOADENS4_14ComposedLayoutINS4_7SwizzleILi2ELi4ELi3EEENS4_18smem_ptr_flag_bitsILi8EEENSW_INS5_IJNSA_ILi8EEESG_EEENS5_IJSG_SC_EEEEEEEvNS4_8identityES14_S1E_vS1F_EENS_8epilogue10collective18CollectiveEpilogueINS1H_23Sm100TmaWarpSpecializedILi2ELi2ELi32ELb0ELb0EEEJNS5_IJSG_SF_SG_EEENS5_IJNSW_ISG_SC_EENSW_INS5_IJNSA_ILi32EEESB_EEENS5_IJSC_SG_EEEEEEEESI_SJ_SI_SJ_NS1H_6fusion15FusionCallbacksIS1L_NS1T_17LinearCombinationISI_fSI_fLNS_15FloatRoundStyleE2EEES1M_S1S_JEEENS4_5SM1004TMEM4LOAD26SM100_TMEM_LOAD_32dp32b32xENS4_13SM90_TMA_LOADENS15_INS16_ILi1ELi4ELi3EEES19_NSW_INS5_IJS1A_S1O_EEENS5_IJS1O_SC_EEEEEEENS4_39AutoVectorizingCopyWithAssumedAlignmentILi128EEENS4_14SM90_TMA_STOREES28_S2A_S2A_EEEvvEEEEvNT_6ParamsE --------------------------
	.section	.nv.constant0._ZN7cutlass13device_kernelINS_4gemm6kernel13GemmUniversalIN4cute5tupleIJiiiiEEENS1_10collective13CollectiveMmaINS1_35MainloopSm100TmaUmmaWarpSpecializedILi26ELi2ELi4ENS5_IJNS4_1CILi2EEENSA_ILi1EEESC_EEEEENS5_IJNSA_ILi128EEESF_NSA_ILi64EEEEEENS_12float_e5m2_tENS5_IJlSC_lEEESI_SJ_NS4_8TiledMMAINS4_8MMA_AtomIJNS4_10MMA_TraitsINS4_25SM100_MMA_F8F6F4_2x1SM_SSEJSI_SI_fSF_SF_NS4_17integral_constantINS4_4UMMA5MajorELSQ_0EEESR_NSO_INSP_7ScaleInELSS_0EEEST_EEEEEENS4_6LayoutINS5_IJSC_SC_SC_EEENS5_IJNSA_ILi0EEESY_SY_EEEEENS5_IJNS4_10UnderscoreES11_S11_EEEEENS4_18SM100_TMA_2SM_LOADENS4_14ComposedLayoutINS4_7SwizzleILi2ELi4ELi3EEENS4_18smem_ptr_flag_bitsILi8EEENSW_INS5_IJNSA_ILi8EEESG_EEENS5_IJSG_SC_EEEEEEEvNS4_8identityES14_S1E_vS1F_EENS_8epilogue10collective18CollectiveEpilogueINS1H_23Sm100TmaWarpSpecializedILi2ELi2ELi32ELb0ELb0EEEJNS5_IJSG_SF_SG_EEENS5_IJNSW_ISG_SC_EENSW_INS5_IJNSA_ILi32EEESB_EEENS5_IJSC_SG_EEEEEEEESI_SJ_SI_SJ_NS1H_6fusion15FusionCallbacksIS1L_NS1T_17LinearCombinationISI_fSI_fLNS_15FloatRoundStyleE2EEES1M_S1S_JEEENS4_5SM1004TMEM4LOAD26SM100_TMEM_LOAD_32dp32b32xENS4_13SM90_TMA_LOADENS15_INS16_ILi1ELi4ELi3EEES19_NSW_INS5_IJS1A_S1O_EEENS5_IJS1O_SC_EEEEEEENS4_39AutoVectorizingCopyWithAssumedAlignmentILi128EEENS4_14SM90_TMA_STOREES28_S2A_S2A_EEEvvEEEEvNT_6ParamsE,"a",@progbits
	.sectionflags	@""
	.align	4
.nv.constant0._ZN7cutlass13device_kernelINS_4gemm6kernel13GemmUniversalIN4cute5tupleIJiiiiEEENS1_10collective13CollectiveMmaINS1_35MainloopSm100TmaUmmaWarpSpecializedILi26ELi2ELi4ENS5_IJNS4_1CILi2EEENSA_ILi1EEESC_EEEEENS5_IJNSA_ILi128EEESF_NSA_ILi64EEEEEENS_12float_e5m2_tENS5_IJlSC_lEEESI_SJ_NS4_8TiledMMAINS4_8MMA_AtomIJNS4_10MMA_TraitsINS4_25SM100_MMA_F8F6F4_2x1SM_SSEJSI_SI_fSF_SF_NS4_17integral_constantINS4_4UMMA5MajorELSQ_0EEESR_NSO_INSP_7ScaleInELSS_0EEEST_EEEEEENS4_6LayoutINS5_IJSC_SC_SC_EEENS5_IJNSA_ILi0EEESY_SY_EEEEENS5_IJNS4_10UnderscoreES11_S11_EEEEENS4_18SM100_TMA_2SM_LOADENS4_14ComposedLayoutINS4_7SwizzleILi2ELi4ELi3EEENS4_18smem_ptr_flag_bitsILi8EEENSW_INS5_IJNSA_ILi8EEESG_EEENS5_IJSG_SC_EEEEEEEvNS4_8identityES14_S1E_vS1F_EENS_8epilogue10collective18CollectiveEpilogueINS1H_23Sm100TmaWarpSpecializedILi2ELi2ELi32ELb0ELb0EEEJNS5_IJSG_SF_SG_EEENS5_IJNSW_ISG_SC_EENSW_INS5_IJNSA_ILi32EEESB_EEENS5_IJSC_SG_EEEEEEEESI_SJ_SI_SJ_NS1H_6fusion15FusionCallbacksIS1L_NS1T_17LinearCombinationISI_fSI_fLNS_15FloatRoundStyleE2EEES1M_S1S_JEEENS4_5SM1004TMEM4LOAD26SM100_TMEM_LOAD_32dp32b32xENS4_13SM90_TMA_LOADENS15_INS16_ILi1ELi4ELi3EEES19_NSW_INS5_IJS1A_S1O_EEENS5_IJS1O_SC_EEEEEEENS4_39AutoVectorizingCopyWithAssumedAlignmentILi128EEENS4_14SM90_TMA_STOREES28_S2A_S2A_EEEvvEEEEvNT_6ParamsE:
	.zero		2944


//--------------------- SYMBOLS --------------------------

	.type		.nv.reservedSmem.offset0,@object
	.size		.nv.reservedSmem.offset0,0x4
	.type		.nv.reservedSmem.cap,@object
	.size		.nv.reservedSmem.cap,0x4
	.type		__assertfail,@function
